// auto-generated by cutlass_sweep.gemm — config: {"arch": "sm_90", "cluster_m": 2, "cluster_n": 4, "dtype": "int8", "dtype_b": "int8", "layout": "nt", "stages": 0, "tile_k": 128, "tile_m": 256, "tile_n": 128}
#include "cutlass/cutlass.h"
#include "cutlass/gemm/collective/collective_builder.hpp"
#include "cutlass/gemm/device/gemm_universal_adapter.h"
#include "cutlass/gemm/kernel/gemm_universal.hpp"
#include "cutlass/epilogue/collective/collective_builder.hpp"

using ElemA = int8_t;
using ElemB = int8_t;
using ElemCD = int8_t;
using Acc  = int32_t;
using TileShape    = cute::Shape<cute::_256, cute::_128, cute::_128>;
using ClusterShape = cute::Shape<cute::_2, cute::_4, cute::_1>;

using CollectiveEpilogue = typename cutlass::epilogue::collective::CollectiveBuilder<
    cutlass::arch::Sm90, cutlass::arch::OpClassTensorOp,
    TileShape, ClusterShape,
    cutlass::epilogue::collective::EpilogueTileAuto,
    Acc, Acc,
    ElemCD, cutlass::layout::RowMajor, 128 / cutlass::sizeof_bits<ElemCD>::value,
    ElemCD, cutlass::layout::RowMajor, 128 / cutlass::sizeof_bits<ElemCD>::value,
    cutlass::epilogue::collective::EpilogueScheduleAuto
  >::CollectiveOp;

using CollectiveMainloop = typename cutlass::gemm::collective::CollectiveBuilder<
    cutlass::arch::Sm90, cutlass::arch::OpClassTensorOp,
    ElemA, cutlass::layout::RowMajor, 128 / cutlass::sizeof_bits<ElemA>::value,
    ElemB, cutlass::layout::ColumnMajor, 128 / cutlass::sizeof_bits<ElemB>::value,
    Acc,
    TileShape, ClusterShape,
    cutlass::gemm::collective::StageCountAutoCarveout<static_cast<int>(sizeof(typename CollectiveEpilogue::SharedStorage))>,
    cutlass::gemm::collective::KernelScheduleAuto
  >::CollectiveOp;

using GemmKernel = cutlass::gemm::kernel::GemmUniversal<
    cute::Shape<int,int,int,int>,
    CollectiveMainloop,
    CollectiveEpilogue
>;
using Gemm = cutlass::gemm::device::GemmUniversalAdapter<GemmKernel>;

// Force the device kernel symbol into the cubin without needing a host main.
auto* _anchor = &cutlass::device_kernel<GemmKernel>;


// ===== COMPILED SASS (sm_90a) =====

	.target	sm_90a

	.elftype	@"ET_EXEC"


//--------------------- .note.nv.tkinfo           --------------------------
	.section	.note.nv.tkinfo,"",@"SHT_NOTE"
	.sectionflags	@"SHF_NOTE_NV_TKINFO"
	.tkinfo
        /*0018*/ 	.word	0x00000002
        /*0030*/ 	.string	""
        /*0030*/ 	.string	"ptxas"
        /*0030*/ 	.string	"Cuda compilation tools, release 13.0, V13.0.88"
        /*0030*/ 	.string	"Build cuda_13.0.r13.0/compiler.36424714_0"
        /*0030*/ 	.string	"-arch sm_90a -m 64 "



//--------------------- .note.nv.cuinfo           --------------------------
	.section	.note.nv.cuinfo,"",@"SHT_NOTE"
	.sectionflags	@"SHF_NOTE_NV_CUINFO"
        /*0018*/ 	.short	0x0002
        /*001a*/ 	.short	0x005a
        /*001c*/ 	.short	0x0082
	.zero		2


//--------------------- .nv.info                  --------------------------
	.section	.nv.info,"",@"SHT_CUDA_INFO"
	.align	4


	//----- nvinfo : EIATTR_REGCOUNT
	.align		4
        /*0000*/ 	.byte	0x04, 0x2f
        /*0002*/ 	.short	(.L_15 - .L_14)
	.align		4
.L_14:
        /*0004*/ 	.word	index@(_ZN7cutlass13device_kernelINS_4gemm6kernel13GemmUniversalIN4cute5tupleIJiiiiEEENS1_10collective13CollectiveMmaINS1_34MainloopSm90TmaGmmaWarpSpecializedILi4ENS5_IJNS4_1CILi2EEENSA_ILi4EEENSA_ILi1EEEEEENS1_35KernelTmaWarpSpecializedCooperativeEEENS5_IJNSA_ILi256EEENSA_ILi128EEESI_EEEaNS5_IJlSD_lEEEaSK_NS4_8TiledMMAINS4_8MMA_AtomIJNS4_4SM904GMMA27MMA_64x128x32_S32S8S8_SS_TNEEEENS4_6LayoutINS5_IJSB_SD_SD_EEENS5_IJSD_NSA_ILi0EEEST_EEEEENS5_IJNS4_10UnderscoreESW_SW_EEEEENS4_23SM90_TMA_LOAD_MULTICASTENS4_14ComposedLayoutINS4_7SwizzleILi3ELi4ELi3EEENS4_18smem_ptr_flag_bitsILi8EEENSR_INS5_IJNSA_ILi8EEESI_EEENS5_IJSI_SD_EEEEEEEvNS4_8identityESZ_S19_vS1A_EENS_8epilogue10collective6detail29Sm90TmaWarpSpecializedAdapterINS1D_15DefaultEpilogueIaSK_SK_NS1C_6thread17LinearCombinationIaLi1EiiLNS1H_9ScaleType4KindE0ELNS_15FloatRoundStyleE2EaEENS1_15EpilogueDefaultEEEEEvvEEEEvNT_6ParamsE)
        /*0008*/ 	.word	0x000000a8


	//----- nvinfo : EIATTR_FRAME_SIZE
	.align		4
.L_15:
        /*000c*/ 	.byte	0x04, 0x11
        /*000e*/ 	.short	(.L_17 - .L_16)
	.align		4
.L_16:
        /*0010*/ 	.word	index@(_ZN7cutlass13device_kernelINS_4gemm6kernel13GemmUniversalIN4cute5tupleIJiiiiEEENS1_10collective13CollectiveMmaINS1_34MainloopSm90TmaGmmaWarpSpecializedILi4ENS5_IJNS4_1CILi2EEENSA_ILi4EEENSA_ILi1EEEEEENS1_35KernelTmaWarpSpecializedCooperativeEEENS5_IJNSA_ILi256EEENSA_ILi128EEESI_EEEaNS5_IJlSD_lEEEaSK_NS4_8TiledMMAINS4_8MMA_AtomIJNS4_4SM904GMMA27MMA_64x128x32_S32S8S8_SS_TNEEEENS4_6LayoutINS5_IJSB_SD_SD_EEENS5_IJSD_NSA_ILi0EEEST_EEEEENS5_IJNS4_10UnderscoreESW_SW_EEEEENS4_23SM90_TMA_LOAD_MULTICASTENS4_14ComposedLayoutINS4_7SwizzleILi3ELi4ELi3EEENS4_18smem_ptr_flag_bitsILi8EEENSR_INS5_IJNSA_ILi8EEESI_EEENS5_IJSI_SD_EEEEEEEvNS4_8identityESZ_S19_vS1A_EENS_8epilogue10collective6detail29Sm90TmaWarpSpecializedAdapterINS1D_15DefaultEpilogueIaSK_SK_NS1C_6thread17LinearCombinationIaLi1EiiLNS1H_9ScaleType4KindE0ELNS_15FloatRoundStyleE2EaEENS1_15EpilogueDefaultEEEEEvvEEEEvNT_6ParamsE)
        /*0014*/ 	.word	0x00000000


	//----- nvinfo : EIATTR_MIN_STACK_SIZE
	.align		4
.L_17:
        /*0018*/ 	.byte	0x04, 0x12
        /*001a*/ 	.short	(.L_19 - .L_18)
	.align		4
.L_18:
        /*001c*/ 	.word	index@(_ZN7cutlass13device_kernelINS_4gemm6kernel13GemmUniversalIN4cute5tupleIJiiiiEEENS1_10collective13CollectiveMmaINS1_34MainloopSm90TmaGmmaWarpSpecializedILi4ENS5_IJNS4_1CILi2EEENSA_ILi4EEENSA_ILi1EEEEEENS1_35KernelTmaWarpSpecializedCooperativeEEENS5_IJNSA_ILi256EEENSA_ILi128EEESI_EEEaNS5_IJlSD_lEEEaSK_NS4_8TiledMMAINS4_8MMA_AtomIJNS4_4SM904GMMA27MMA_64x128x32_S32S8S8_SS_TNEEEENS4_6LayoutINS5_IJSB_SD_SD_EEENS5_IJSD_NSA_ILi0EEEST_EEEEENS5_IJNS4_10UnderscoreESW_SW_EEEEENS4_23SM90_TMA_LOAD_MULTICASTENS4_14ComposedLayoutINS4_7SwizzleILi3ELi4ELi3EEENS4_18smem_ptr_flag_bitsILi8EEENSR_INS5_IJNSA_ILi8EEESI_EEENS5_IJSI_SD_EEEEEEEvNS4_8identityESZ_S19_vS1A_EENS_8epilogue10collective6detail29Sm90TmaWarpSpecializedAdapterINS1D_15DefaultEpilogueIaSK_SK_NS1C_6thread17LinearCombinationIaLi1EiiLNS1H_9ScaleType4KindE0ELNS_15FloatRoundStyleE2EaEENS1_15EpilogueDefaultEEEEEvvEEEEvNT_6ParamsE)
        /*0020*/ 	.word	0x00000000
.L_19:


//--------------------- .nv.compat                --------------------------
	.section	.nv.compat,"",@"SHT_CUDA_COMPAT_INFO"
	.align	4
        /*0000*/ 	.byte	0x02, 0x09, 0x01, 0x00, 0x02, 0x02, 0x04, 0x00, 0x02, 0x05, 0x05, 0x00, 0x03, 0x07, 0x01, 0x01
        /*0010*/ 	.byte	0x02, 0x03, 0x01, 0x00, 0x02, 0x06, 0x01, 0x00, 0x04, 0x0b, 0x08, 0x00, 0x00, 0x00, 0x00, 0x00
        /*0020*/ 	.byte	0x00, 0x00, 0x00, 0x00


//--------------------- .nv.info._ZN7cutlass13device_kernelINS_4gemm6kernel13GemmUniversalIN4cute5tupleIJiiiiEEENS1_10collective13CollectiveMmaINS1_34MainloopSm90TmaGmmaWarpSpecializedILi4ENS5_IJNS4_1CILi2EEENSA_ILi4EEENSA_ILi1EEEEEENS1_35KernelTmaWarpSpecializedCooperativeEEENS5_IJNSA_ILi256EEENSA_ILi128EEESI_EEEaNS5_IJlSD_lEEEaSK_NS4_8TiledMMAINS4_8MMA_AtomIJNS4_4SM904GMMA27MMA_64x128x32_S32S8S8_SS_TNEEEENS4_6LayoutINS5_IJSB_SD_SD_EEENS5_IJSD_NSA_ILi0EEEST_EEEEENS5_IJNS4_10UnderscoreESW_SW_EEEEENS4_23SM90_TMA_LOAD_MULTICASTENS4_14ComposedLayoutINS4_7SwizzleILi3ELi4ELi3EEENS4_18smem_ptr_flag_bitsILi8EEENSR_INS5_IJNSA_ILi8EEESI_EEENS5_IJSI_SD_EEEEEEEvNS4_8identityESZ_S19_vS1A_EENS_8epilogue10collective6detail29Sm90TmaWarpSpecializedAdapterINS1D_15DefaultEpilogueIaSK_SK_NS1C_6thread17LinearCombinationIaLi1EiiLNS1H_9ScaleType4KindE0ELNS_15FloatRoundStyleE2EaEENS1_15EpilogueDefaultEEEEEvvEEEEvNT_6ParamsE --------------------------
	.section	.nv.info._ZN7cutlass13device_kernelINS_4gemm6kernel13GemmUniversalIN4cute5tupleIJiiiiEEENS1_10collective13CollectiveMmaINS1_34MainloopSm90TmaGmmaWarpSpecializedILi4ENS5_IJNS4_1CILi2EEENSA_ILi4EEENSA_ILi1EEEEEENS1_35KernelTmaWarpSpecializedCooperativeEEENS5_IJNSA_ILi256EEENSA_ILi128EEESI_EEEaNS5_IJlSD_lEEEaSK_NS4_8TiledMMAINS4_8MMA_AtomIJNS4_4SM904GMMA27MMA_64x128x32_S32S8S8_SS_TNEEEENS4_6LayoutINS5_IJSB_SD_SD_EEENS5_IJSD_NSA_ILi0EEEST_EEEEENS5_IJNS4_10UnderscoreESW_SW_EEEEENS4_23SM90_TMA_LOAD_MULTICASTENS4_14ComposedLayoutINS4_7SwizzleILi3ELi4ELi3EEENS4_18smem_ptr_flag_bitsILi8EEENSR_INS5_IJNSA_ILi8EEESI_EEENS5_IJSI_SD_EEEEEEEvNS4_8identityESZ_S19_vS1A_EENS_8epilogue10collective6detail29Sm90TmaWarpSpecializedAdapterINS1D_15DefaultEpilogueIaSK_SK_NS1C_6thread17LinearCombinationIaLi1EiiLNS1H_9ScaleType4KindE0ELNS_15FloatRoundStyleE2EaEENS1_15EpilogueDefaultEEEEEvvEEEEvNT_6ParamsE,"",@"SHT_CUDA_INFO"
	.sectionflags	@""
	.align	4


	//----- nvinfo : EIATTR_CUDA_API_VERSION
	.align		4
        /*0000*/ 	.byte	0x04, 0x37
        /*0002*/ 	.short	(.L_21 - .L_20)
.L_20:
        /*0004*/ 	.word	0x00000082


	//----- nvinfo : EIATTR_KPARAM_INFO
	.align		4
.L_21:
        /*0008*/ 	.byte	0x04, 0x17
        /*000a*/ 	.short	(.L_23 - .L_22)
.L_22:
        /*000c*/ 	.word	0x00000000
        /*0010*/ 	.short	0x0000
        /*0012*/ 	.short	0x0070
        /*0014*/ 	.byte	0x00, 0xf0, 0x01, 0x10


	//----- nvinfo : EIATTR_SPARSE_MMA_MASK
	.align		4
.L_23:
        /*0018*/ 	.byte	0x03, 0x50
        /*001a*/ 	.short	0x0000


	//----- nvinfo : EIATTR_MAXREG_COUNT
	.align		4
        /*001c*/ 	.byte	0x03, 0x1b
        /*001e*/ 	.short	0x00a8


	//----- nvinfo : EIATTR_NUM_BARRIERS
	.align		4
        /*0020*/ 	.byte	0x02, 0x4c
        /*0022*/ 	.byte	0x01
	.zero		1


	//----- nvinfo : EIATTR_EXTERNS
	.align		4
        /*0024*/ 	.byte	0x04, 0x0f
        /*0026*/ 	.short	(.L_25 - .L_24)


	//   ....[0]....
	.align		4
.L_24:
        /*0028*/ 	.word	index@(__assertfail)


	//----- nvinfo : EIATTR_MERCURY_ISA_VERSION
	.align		4
.L_25:
        /*002c*/ 	.byte	0x03, 0x5f
        /*002e*/ 	.short	0x0101


	//----- nvinfo : EIATTR_INT_WARP_WIDE_INSTR_OFFSETS
	.align		4
        /*0030*/ 	.byte	0x04, 0x31
        /*0032*/ 	.short	(.L_27 - .L_26)


	//   ....[0]....
.L_26:
        /*0034*/ 	.word	0x00000480


	//   ....[1]....
        /*0038*/ 	.word	0x000004b0


	//   ....[2]....
        /*003c*/ 	.word	0x00000670


	//   ....[3]....
        /*0040*/ 	.word	0x00001f50


	//----- nvinfo : EIATTR_COOP_GROUP_MASK_REGIDS
	.align		4
.L_27:
        /*0044*/ 	.byte	0x04, 0x29
        /*0046*/ 	.short	(.L_29 - .L_28)


	//   ....[0]....
.L_28:
        /*0048*/ 	.word	0xffffffff


	//   ....[1]....
        /*004c*/ 	.word	0xffffffff


	//   ....[2]....
        /*0050*/ 	.word	0xffffffff


	//   ....[3]....
        /*0054*/ 	.word	0xffffffff


	//   ....[4]....
        /*0058*/ 	.word	0xffffffff


	//   ....[5]....
        /*005c*/ 	.word	0xffffffff


	//----- nvinfo : EIATTR_COOP_GROUP_INSTR_OFFSETS
	.align		4
.L_29:
        /*0060*/ 	.byte	0x04, 0x28
        /*0062*/ 	.short	(.L_31 - .L_30)


	//   ....[0]....
.L_30:
        /*0064*/ 	.word	0x00000060


	//   ....[1]....
        /*0068*/ 	.word	0x00000070


	//   ....[2]....
        /*006c*/ 	.word	0x00000130


	//   ....[3]....
        /*0070*/ 	.word	0x000002d0


	//   ....[4]....
        /*0074*/ 	.word	0x000007f0


	//   ....[5]....
        /*0078*/ 	.word	0x00001230


	//----- nvinfo : EIATTR_REG_RECONFIG
	.align		4
.L_31:
        /*007c*/ 	.byte	0x01, 0x54
	.zero		2


	//----- nvinfo : EIATTR_SYSCALL_OFFSETS
	.align		4
        /*0080*/ 	.byte	0x04, 0x46
        /*0082*/ 	.short	(.L_33 - .L_32)


	//   ....[0]....
.L_32:
        /*0084*/ 	.word	0x00001400


	//----- nvinfo : EIATTR_MBARRIER_INSTR_OFFSETS
	.align		4
.L_33:
        /*0088*/ 	.byte	0x04, 0x39
        /*008a*/ 	.short	(.L_35 - .L_34)


	//   ....[0]....
.L_34:
        /*008c*/ 	.word	0x00000230
        /*0090*/ 	.word	0x000000ff
        /*0094*/ 	.word	0x00000000
        /*0098*/ 	.short	0x0100
        /*009a*/ 	.byte	0x08
	.zero		1


	//   ....[1]....
        /*009c*/ 	.word	0x00000240
        /*00a0*/ 	.word	0x000000ff
        /*00a4*/ 	.word	0x00000020
        /*00a8*/ 	.short	0x0100
        /*00aa*/ 	.byte	0x08
	.zero		1


	//   ....[2]....
        /*00ac*/ 	.word	0x00000250
        /*00b0*/ 	.word	0x000000ff
        /*00b4*/ 	.word	0x00000008
        /*00b8*/ 	.short	0x0100
        /*00ba*/ 	.byte	0x08
	.zero		1


	//   ....[3]....
        /*00bc*/ 	.word	0x00000260
        /*00c0*/ 	.word	0x000000ff
        /*00c4*/ 	.word	0x00000028
        /*00c8*/ 	.short	0x0100
        /*00ca*/ 	.byte	0x08
	.zero		1


	//   ....[4]....
        /*00cc*/ 	.word	0x00000270
        /*00d0*/ 	.word	0x000000ff
        /*00d4*/ 	.word	0x00000010
        /*00d8*/ 	.short	0x0100
        /*00da*/ 	.byte	0x08
	.zero		1


	//   ....[5]....
        /*00dc*/ 	.word	0x00000280
        /*00e0*/ 	.word	0x000000ff
        /*00e4*/ 	.word	0x00000030
        /*00e8*/ 	.short	0x0100
        /*00ea*/ 	.byte	0x08
	.zero		1


	//   ....[6]....
        /*00ec*/ 	.word	0x00000290
        /*00f0*/ 	.word	0x000000ff
        /*00f4*/ 	.word	0x00000018
        /*00f8*/ 	.short	0x0100
        /*00fa*/ 	.byte	0x08
	.zero		1


	//   ....[7]....
        /*00fc*/ 	.word	0x000002a0
        /*0100*/ 	.word	0x000000ff
        /*0104*/ 	.word	0x00000038
        /*0108*/ 	.short	0x0100
        /*010a*/ 	.byte	0x08
	.zero		1


	//   ....[8]....
        /*010c*/ 	.word	0x000006f0
        /*0110*/ 	.word	0x000000ff
        /*0114*/ 	.word	0x00000050
        /*0118*/ 	.short	0x0100
        /*011a*/ 	.byte	0x06
	.zero		1


	//   ....[9]....
        /*011c*/ 	.word	0x00000780
        /*0120*/ 	.word	0x000000ff
        /*0124*/ 	.word	0x00000058
        /*0128*/ 	.short	0x0100
        /*012a*/ 	.byte	0x06
	.zero		1


	//   ....[10]....
        /*012c*/ 	.word	0x000014d0
        /*0130*/ 	.word	0x00000003
        /*0134*/ 	.word	0x00000000
        /*0138*/ 	.short	0x010a
        /*013a*/ 	.byte	0x3f
	.zero		1


	//   ....[11]....
        /*013c*/ 	.word	0x00001510
        /*0140*/ 	.word	0x00000003
        /*0144*/ 	.word	0x00000000
        /*0148*/ 	.short	0x010a
        /*014a*/ 	.byte	0x3f
	.zero		1


	//   ....[12]....
        /*014c*/ 	.word	0x00001a10
        /*0150*/ 	.word	0x00000005
        /*0154*/ 	.word	0x00000000
        /*0158*/ 	.short	0x010a
        /*015a*/ 	.byte	0x3f
	.zero		1


	//   ....[13]....
        /*015c*/ 	.word	0x00001a50
        /*0160*/ 	.word	0x00000005
        /*0164*/ 	.word	0x00000000
        /*0168*/ 	.short	0x010a
        /*016a*/ 	.byte	0x3f
	.zero		1


	//   ....[14]....
        /*016c*/ 	.word	0x00001df0
        /*0170*/ 	.word	0x00000005
        /*0174*/ 	.word	0x00000000
        /*0178*/ 	.short	0x0101
        /*017a*/ 	.byte	0x3f
	.zero		1


	//   ....[15]....
        /*017c*/ 	.word	0x00001fd0
        /*0180*/ 	.word	0x00000003
        /*0184*/ 	.word	0x00000000
        /*0188*/ 	.short	0x0101
        /*018a*/ 	.byte	0x3f
	.zero		1


	//   ....[16]....
        /*018c*/ 	.word	0x00009720
        /*0190*/ 	.word	0x00000016
        /*0194*/ 	.word	0x00000020
        /*0198*/ 	.short	0x010a
        /*019a*/ 	.byte	0x3f
	.zero		1


	//   ....[17]....
        /*019c*/ 	.word	0x00009ad0
        /*01a0*/ 	.word	0x00000004
        /*01a4*/ 	.word	0x00000058
        /*01a8*/ 	.short	0x0101
        /*01aa*/ 	.byte	0x3f
	.zero		1


	//   ....[18]....
        /*01ac*/ 	.word	0x0000a1e0
        /*01b0*/ 	.word	0x00000005
        /*01b4*/ 	.word	0x00000000
        /*01b8*/ 	.short	0x010a
        /*01ba*/ 	.byte	0x3f
	.zero		1


	//   ....[19]....
        /*01bc*/ 	.word	0x0000a260
        /*01c0*/ 	.word	0x00000007
        /*01c4*/ 	.word	0x00000000
        /*01c8*/ 	.short	0x010a
        /*01ca*/ 	.byte	0x3f
	.zero		1


	//   ....[20]....
        /*01cc*/ 	.word	0x0000a2f0
        /*01d0*/ 	.word	0x00000006
        /*01d4*/ 	.word	0x00000000
        /*01d8*/ 	.short	0x010a
        /*01da*/ 	.byte	0x3f
	.zero		1


	//   ....[21]....
        /*01dc*/ 	.word	0x0000a380
        /*01e0*/ 	.word	0x00000003
        /*01e4*/ 	.word	0x00000000
        /*01e8*/ 	.short	0x010a
        /*01ea*/ 	.byte	0x3f
	.zero		1


	//   ....[22]....
        /*01ec*/ 	.word	0x0000a3e0
        /*01f0*/ 	.word	0x00000003
        /*01f4*/ 	.word	0x00000000
        /*01f8*/ 	.short	0x010a
        /*01fa*/ 	.byte	0x3f
	.zero		1


	//   ....[23]....
        /*01fc*/ 	.word	0x0000a430
        /*0200*/ 	.word	0x00000005
        /*0204*/ 	.word	0x00000000
        /*0208*/ 	.short	0x010a
        /*020a*/ 	.byte	0x3f
	.zero		1


	//   ....[24]....
        /*020c*/ 	.word	0x0000a500
        /*0210*/ 	.word	0x00000016
        /*0214*/ 	.word	0x00000020
        /*0218*/ 	.short	0x010a
        /*021a*/ 	.byte	0x3f
	.zero		1


	//   ....[25]....
        /*021c*/ 	.word	0x0000a5d0
        /*0220*/ 	.word	0x00000005
        /*0224*/ 	.word	0x00000000
        /*0228*/ 	.short	0x010a
        /*022a*/ 	.byte	0x3f
	.zero		1


	//   ....[26]....
        /*022c*/ 	.word	0x0000a620
        /*0230*/ 	.word	0x00000007
        /*0234*/ 	.word	0x00000000
        /*0238*/ 	.short	0x010a
        /*023a*/ 	.byte	0x3f
	.zero		1


	//   ....[27]....
        /*023c*/ 	.word	0x0000a670
        /*0240*/ 	.word	0x00000006
        /*0244*/ 	.word	0x00000000
        /*0248*/ 	.short	0x010a
        /*024a*/ 	.byte	0x3f
	.zero		1


	//----- nvinfo : EIATTR_NUM_MBARRIERS
	.align		4
.L_35:
        /*024c*/ 	.byte	0x03, 0x38
        /*024e*/ 	.short	0x000a


	//----- nvinfo : EIATTR_EXIT_INSTR_OFFSETS
	.align		4
        /*0250*/ 	.byte	0x04, 0x1c
        /*0252*/ 	.short	(.L_37 - .L_36)


	//   ....[0]....
.L_36:
        /*0254*/ 	.word	0x00000950


	//   ....[1]....
        /*0258*/ 	.word	0x00001170


	//   ....[2]....
        /*025c*/ 	.word	0x00008d30


	//   ....[3]....
        /*0260*/ 	.word	0x00009290


	//   ....[4]....
        /*0264*/ 	.word	0x0000a3d0


	//----- nvinfo : EIATTR_MAX_THREADS
	.align		4
.L_37:
        /*0268*/ 	.byte	0x04, 0x05
        /*026a*/ 	.short	(.L_39 - .L_38)
.L_38:
        /*026c*/ 	.word	0x00000180
        /*0270*/ 	.word	0x00000001
        /*0274*/ 	.word	0x00000001


	//----- nvinfo : EIATTR_CRS_STACK_SIZE
	.align		4
.L_39:
        /*0278*/ 	.byte	0x04, 0x1e
        /*027a*/ 	.short	(.L_41 - .L_40)
.L_40:
        /*027c*/ 	.word	0x00000000


	//----- nvinfo : EIATTR_CBANK_PARAM_SIZE
	.align		4
.L_41:
        /*0280*/ 	.byte	0x03, 0x19
        /*0282*/ 	.short	0x0470


	//----- nvinfo : EIATTR_PARAM_CBANK
	.align		4
        /*0284*/ 	.byte	0x04, 0x0a
        /*0286*/ 	.short	(.L_43 - .L_42)
	.align		4
.L_42:
        /*0288*/ 	.word	index@(.nv.constant0._ZN7cutlass13device_kernelINS_4gemm6kernel13GemmUniversalIN4cute5tupleIJiiiiEEENS1_10collective13CollectiveMmaINS1_34MainloopSm90TmaGmmaWarpSpecializedILi4ENS5_IJNS4_1CILi2EEENSA_ILi4EEENSA_ILi1EEEEEENS1_35KernelTmaWarpSpecializedCooperativeEEENS5_IJNSA_ILi256EEENSA_ILi128EEESI_EEEaNS5_IJlSD_lEEEaSK_NS4_8TiledMMAINS4_8MMA_AtomIJNS4_4SM904GMMA27MMA_64x128x32_S32S8S8_SS_TNEEEENS4_6LayoutINS5_IJSB_SD_SD_EEENS5_IJSD_NSA_ILi0EEEST_EEEEENS5_IJNS4_10UnderscoreESW_SW_EEEEENS4_23SM90_TMA_LOAD_MULTICASTENS4_14ComposedLayoutINS4_7SwizzleILi3ELi4ELi3EEENS4_18smem_ptr_flag_bitsILi8EEENSR_INS5_IJNSA_ILi8EEESI_EEENS5_IJSI_SD_EEEEEEEvNS4_8identityESZ_S19_vS1A_EENS_8epilogue10collective6detail29Sm90TmaWarpSpecializedAdapterINS1D_15DefaultEpilogueIaSK_SK_NS1C_6thread17LinearCombinationIaLi1EiiLNS1H_9ScaleType4KindE0ELNS_15FloatRoundStyleE2EaEENS1_15EpilogueDefaultEEEEEvvEEEEvNT_6ParamsE)
        /*028c*/ 	.short	0x0210
        /*028e*/ 	.short	0x0470


	//----- nvinfo : EIATTR_SW_WAR
	.align		4
.L_43:
        /*0290*/ 	.byte	0x04, 0x36
        /*0292*/ 	.short	(.L_45 - .L_44)
.L_44:
        /*0294*/ 	.word	0x00000008
.L_45:


//--------------------- .nv.callgraph             --------------------------
	.section	.nv.callgraph,"",@"SHT_CUDA_CALLGRAPH"
	.align	4
	.sectionentsize	8
	.align		4
        /*0000*/ 	.word	0x00000000
	.align		4
        /*0004*/ 	.word	0xffffffff
	.align		4
        /*0008*/ 	.word	index@(_ZN7cutlass13device_kernelINS_4gemm6kernel13GemmUniversalIN4cute5tupleIJiiiiEEENS1_10collective13CollectiveMmaINS1_34MainloopSm90TmaGmmaWarpSpecializedILi4ENS5_IJNS4_1CILi2EEENSA_ILi4EEENSA_ILi1EEEEEENS1_35KernelTmaWarpSpecializedCooperativeEEENS5_IJNSA_ILi256EEENSA_ILi128EEESI_EEEaNS5_IJlSD_lEEEaSK_NS4_8TiledMMAINS4_8MMA_AtomIJNS4_4SM904GMMA27MMA_64x128x32_S32S8S8_SS_TNEEEENS4_6LayoutINS5_IJSB_SD_SD_EEENS5_IJSD_NSA_ILi0EEEST_EEEEENS5_IJNS4_10UnderscoreESW_SW_EEEEENS4_23SM90_TMA_LOAD_MULTICASTENS4_14ComposedLayoutINS4_7SwizzleILi3ELi4ELi3EEENS4_18smem_ptr_flag_bitsILi8EEENSR_INS5_IJNSA_ILi8EEESI_EEENS5_IJSI_SD_EEEEEEEvNS4_8identityESZ_S19_vS1A_EENS_8epilogue10collective6detail29Sm90TmaWarpSpecializedAdapterINS1D_15DefaultEpilogueIaSK_SK_NS1C_6thread17LinearCombinationIaLi1EiiLNS1H_9ScaleType4KindE0ELNS_15FloatRoundStyleE2EaEENS1_15EpilogueDefaultEEEEEvvEEEEvNT_6ParamsE)
	.align		4
        /*000c*/ 	.word	index@(__assertfail)
	.align		4
        /*0010*/ 	.word	0x00000000
	.align		4
        /*0014*/ 	.word	0xfffffffe
	.align		4
        /*0018*/ 	.word	0x00000000
	.align		4
        /*001c*/ 	.word	0xfffffffd
	.align		4
        /*0020*/ 	.word	0x00000000
	.align		4
        /*0024*/ 	.word	0xfffffffc


//--------------------- .nv.constant4             --------------------------
	.section	.nv.constant4,"a",@progbits
	.align	8
	.align		8
.nv.constant4:
        /*0000*/ 	.dword	__assertfail
	.align		8
        /*0008*/ 	.dword	__unnamed_1
	.align		8
        /*0010*/ 	.dword	_ZN40_INTERNAL_320f010a_4_k_cu_4d299344_281794cuda3std3__45__cpo5beginE
	.align		8
        /*0018*/ 	.dword	_ZN40_INTERNAL_320f010a_4_k_cu_4d299344_281794cuda3std3__45__cpo3endE
	.align		8
        /*0020*/ 	.dword	_ZN40_INTERNAL_320f010a_4_k_cu_4d299344_281794cuda3std3__45__cpo6cbeginE
	.align		8
        /*0028*/ 	.dword	_ZN40_INTERNAL_320f010a_4_k_cu_4d299344_281794cuda3std3__45__cpo4cendE
	.align		8
        /*0030*/ 	.dword	_ZN40_INTERNAL_320f010a_4_k_cu_4d299344_281794cuda3std3__442_GLOBAL__N__320f010a_4_k_cu_4d299344_281796ignoreE
	.align		8
        /*0038*/ 	.dword	_ZN40_INTERNAL_320f010a_4_k_cu_4d299344_281794cuda3std3__419piecewise_constructE
	.align		8
        /*0040*/ 	.dword	_ZN40_INTERNAL_320f010a_4_k_cu_4d299344_281794cuda3std3__48in_placeE
	.align		8
        /*0048*/ 	.dword	_ZN40_INTERNAL_320f010a_4_k_cu_4d299344_281794cuda3std6ranges3__45__cpo4swapE
	.align		8
        /*0050*/ 	.dword	_ZN40_INTERNAL_320f010a_4_k_cu_4d299344_281794cuda3std6ranges3__45__cpo9iter_moveE
	.align		8
        /*0058*/ 	.dword	_ZN40_INTERNAL_320f010a_4_k_cu_4d299344_281794cute7productE
	.align		8
        /*0060*/ 	.dword	_ZN40_INTERNAL_320f010a_4_k_cu_4d299344_281794cute1_E
	.align		8
        /*0068*/ 	.dword	$str$22
	.align		8
        /*0070*/ 	.dword	$str$23


//--------------------- .text._ZN7cutlass13device_kernelINS_4gemm6kernel13GemmUniversalIN4cute5tupleIJiiiiEEENS1_10collective13CollectiveMmaINS1_34MainloopSm90TmaGmmaWarpSpecializedILi4ENS5_IJNS4_1CILi2EEENSA_ILi4EEENSA_ILi1EEEEEENS1_35KernelTmaWarpSpecializedCooperativeEEENS5_IJNSA_ILi256EEENSA_ILi128EEESI_EEEaNS5_IJlSD_lEEEaSK_NS4_8TiledMMAINS4_8MMA_AtomIJNS4_4SM904GMMA27MMA_64x128x32_S32S8S8_SS_TNEEEENS4_6LayoutINS5_IJSB_SD_SD_EEENS5_IJSD_NSA_ILi0EEEST_EEEEENS5_IJNS4_10UnderscoreESW_SW_EEEEENS4_23SM90_TMA_LOAD_MULTICASTENS4_14ComposedLayoutINS4_7SwizzleILi3ELi4ELi3EEENS4_18smem_ptr_flag_bitsILi8EEENSR_INS5_IJNSA_ILi8EEESI_EEENS5_IJSI_SD_EEEEEEEvNS4_8identityESZ_S19_vS1A_EENS_8epilogue10collective6detail29Sm90TmaWarpSpecializedAdapterINS1D_15DefaultEpilogueIaSK_SK_NS1C_6thread17LinearCombinationIaLi1EiiLNS1H_9ScaleType4KindE0ELNS_15FloatRoundStyleE2EaEENS1_15EpilogueDefaultEEEEEvvEEEEvNT_6ParamsE --------------------------
	.section	.text._ZN7cutlass13device_kernelINS_4gemm6kernel13GemmUniversalIN4cute5tupleIJiiiiEEENS1_10collective13CollectiveMmaINS1_34MainloopSm90TmaGmmaWarpSpecializedILi4ENS5_IJNS4_1CILi2EEENSA_ILi4EEENSA_ILi1EEEEEENS1_35KernelTmaWarpSpecializedCooperativeEEENS5_IJNSA_ILi256EEENSA_ILi128EEESI_EEEaNS5_IJlSD_lEEEaSK_NS4_8TiledMMAINS4_8MMA_AtomIJNS4_4SM904GMMA27MMA_64x128x32_S32S8S8_SS_TNEEEENS4_6LayoutINS5_IJSB_SD_SD_EEENS5_IJSD_NSA_ILi0EEEST_EEEEENS5_IJNS4_10UnderscoreESW_SW_EEEEENS4_23SM90_TMA_LOAD_MULTICASTENS4_14ComposedLayoutINS4_7SwizzleILi3ELi4ELi3EEENS4_18smem_ptr_flag_bitsILi8EEENSR_INS5_IJNSA_ILi8EEESI_EEENS5_IJSI_SD_EEEEEEEvNS4_8identityESZ_S19_vS1A_EENS_8epilogue10collective6detail29Sm90TmaWarpSpecializedAdapterINS1D_15DefaultEpilogueIaSK_SK_NS1C_6thread17LinearCombinationIaLi1EiiLNS1H_9ScaleType4KindE0ELNS_15FloatRoundStyleE2EaEENS1_15EpilogueDefaultEEEEEvvEEEEvNT_6ParamsE,"ax",@progbits
	.align	128
.text._ZN7cutlass13device_kernelINS_4gemm6kernel13GemmUniversalIN4cute5tupleIJiiiiEEENS1_10collective13CollectiveMmaINS1_34MainloopSm90TmaGmmaWarpSpecializedILi4ENS5_IJNS4_1CILi2EEENSA_ILi4EEENSA_ILi1EEEEEENS1_35KernelTmaWarpSpecializedCooperativeEEENS5_IJNSA_ILi256EEENSA_ILi128EEESI_EEEaNS5_IJlSD_lEEEaSK_NS4_8TiledMMAINS4_8MMA_AtomIJNS4_4SM904GMMA27MMA_64x128x32_S32S8S8_SS_TNEEEENS4_6LayoutINS5_IJSB_SD_SD_EEENS5_IJSD_NSA_ILi0EEEST_EEEEENS5_IJNS4_10UnderscoreESW_SW_EEEEENS4_23SM90_TMA_LOAD_MULTICASTENS4_14ComposedLayoutINS4_7SwizzleILi3ELi4ELi3EEENS4_18smem_ptr_flag_bitsILi8EEENSR_INS5_IJNSA_ILi8EEESI_EEENS5_IJSI_SD_EEEEEEEvNS4_8identityESZ_S19_vS1A_EENS_8epilogue10collective6detail29Sm90TmaWarpSpecializedAdapterINS1D_15DefaultEpilogueIaSK_SK_NS1C_6thread17LinearCombinationIaLi1EiiLNS1H_9ScaleType4KindE0ELNS_15FloatRoundStyleE2EaEENS1_15EpilogueDefaultEEEEEvvEEEEvNT_6ParamsE:
        .type           _ZN7cutlass13device_kernelINS_4gemm6kernel13GemmUniversalIN4cute5tupleIJiiiiEEENS1_10collective13CollectiveMmaINS1_34MainloopSm90TmaGmmaWarpSpecializedILi4ENS5_IJNS4_1CILi2EEENSA_ILi4EEENSA_ILi1EEEEEENS1_35KernelTmaWarpSpecializedCooperativeEEENS5_IJNSA_ILi256EEENSA_ILi128EEESI_EEEaNS5_IJlSD_lEEEaSK_NS4_8TiledMMAINS4_8MMA_AtomIJNS4_4SM904GMMA27MMA_64x128x32_S32S8S8_SS_TNEEEENS4_6LayoutINS5_IJSB_SD_SD_EEENS5_IJSD_NSA_ILi0EEEST_EEEEENS5_IJNS4_10UnderscoreESW_SW_EEEEENS4_23SM90_TMA_LOAD_MULTICASTENS4_14ComposedLayoutINS4_7SwizzleILi3ELi4ELi3EEENS4_18smem_ptr_flag_bitsILi8EEENSR_INS5_IJNSA_ILi8EEESI_EEENS5_IJSI_SD_EEEEEEEvNS4_8identityESZ_S19_vS1A_EENS_8epilogue10collective6detail29Sm90TmaWarpSpecializedAdapterINS1D_15DefaultEpilogueIaSK_SK_NS1C_6thread17LinearCombinationIaLi1EiiLNS1H_9ScaleType4KindE0ELNS_15FloatRoundStyleE2EaEENS1_15EpilogueDefaultEEEEEvvEEEEvNT_6ParamsE,@function
        .size           _ZN7cutlass13device_kernelINS_4gemm6kernel13GemmUniversalIN4cute5tupleIJiiiiEEENS1_10collective13CollectiveMmaINS1_34MainloopSm90TmaGmmaWarpSpecializedILi4ENS5_IJNS4_1CILi2EEENSA_ILi4EEENSA_ILi1EEEEEENS1_35KernelTmaWarpSpecializedCooperativeEEENS5_IJNSA_ILi256EEENSA_ILi128EEESI_EEEaNS5_IJlSD_lEEEaSK_NS4_8TiledMMAINS4_8MMA_AtomIJNS4_4SM904GMMA27MMA_64x128x32_S32S8S8_SS_TNEEEENS4_6LayoutINS5_IJSB_SD_SD_EEENS5_IJSD_NSA_ILi0EEEST_EEEEENS5_IJNS4_10UnderscoreESW_SW_EEEEENS4_23SM90_TMA_LOAD_MULTICASTENS4_14ComposedLayoutINS4_7SwizzleILi3ELi4ELi3EEENS4_18smem_ptr_flag_bitsILi8EEENSR_INS5_IJNSA_ILi8EEESI_EEENS5_IJSI_SD_EEEEEEEvNS4_8identityESZ_S19_vS1A_EENS_8epilogue10collective6detail29Sm90TmaWarpSpecializedAdapterINS1D_15DefaultEpilogueIaSK_SK_NS1C_6thread17LinearCombinationIaLi1EiiLNS1H_9ScaleType4KindE0ELNS_15FloatRoundStyleE2EaEENS1_15EpilogueDefaultEEEEEvvEEEEvNT_6ParamsE,(.L_x_329 - _ZN7cutlass13device_kernelINS_4gemm6kernel13GemmUniversalIN4cute5tupleIJiiiiEEENS1_10collective13CollectiveMmaINS1_34MainloopSm90TmaGmmaWarpSpecializedILi4ENS5_IJNS4_1CILi2EEENSA_ILi4EEENSA_ILi1EEEEEENS1_35KernelTmaWarpSpecializedCooperativeEEENS5_IJNSA_ILi256EEENSA_ILi128EEESI_EEEaNS5_IJlSD_lEEEaSK_NS4_8TiledMMAINS4_8MMA_AtomIJNS4_4SM904GMMA27MMA_64x128x32_S32S8S8_SS_TNEEEENS4_6LayoutINS5_IJSB_SD_SD_EEENS5_IJSD_NSA_ILi0EEEST_EEEEENS5_IJNS4_10UnderscoreESW_SW_EEEEENS4_23SM90_TMA_LOAD_MULTICASTENS4_14ComposedLayoutINS4_7SwizzleILi3ELi4ELi3EEENS4_18smem_ptr_flag_bitsILi8EEENSR_INS5_IJNSA_ILi8EEESI_EEENS5_IJSI_SD_EEEEEEEvNS4_8identityESZ_S19_vS1A_EENS_8epilogue10collective6detail29Sm90TmaWarpSpecializedAdapterINS1D_15DefaultEpilogueIaSK_SK_NS1C_6thread17LinearCombinationIaLi1EiiLNS1H_9ScaleType4KindE0ELNS_15FloatRoundStyleE2EaEENS1_15EpilogueDefaultEEEEEvvEEEEvNT_6ParamsE)
        .other          _ZN7cutlass13device_kernelINS_4gemm6kernel13GemmUniversalIN4cute5tupleIJiiiiEEENS1_10collective13CollectiveMmaINS1_34MainloopSm90TmaGmmaWarpSpecializedILi4ENS5_IJNS4_1CILi2EEENSA_ILi4EEENSA_ILi1EEEEEENS1_35KernelTmaWarpSpecializedCooperativeEEENS5_IJNSA_ILi256EEENSA_ILi128EEESI_EEEaNS5_IJlSD_lEEEaSK_NS4_8TiledMMAINS4_8MMA_AtomIJNS4_4SM904GMMA27MMA_64x128x32_S32S8S8_SS_TNEEEENS4_6LayoutINS5_IJSB_SD_SD_EEENS5_IJSD_NSA_ILi0EEEST_EEEEENS5_IJNS4_10UnderscoreESW_SW_EEEEENS4_23SM90_TMA_LOAD_MULTICASTENS4_14ComposedLayoutINS4_7SwizzleILi3ELi4ELi3EEENS4_18smem_ptr_flag_bitsILi8EEENSR_INS5_IJNSA_ILi8EEESI_EEENS5_IJSI_SD_EEEEEEEvNS4_8identityESZ_S19_vS1A_EENS_8epilogue10collective6detail29Sm90TmaWarpSpecializedAdapterINS1D_15DefaultEpilogueIaSK_SK_NS1C_6thread17LinearCombinationIaLi1EiiLNS1H_9ScaleType4KindE0ELNS_15FloatRoundStyleE2EaEENS1_15EpilogueDefaultEEEEEvvEEEEvNT_6ParamsE,@"STO_CUDA_ENTRY STV_DEFAULT"
_ZN7cutlass13device_kernelINS_4gemm6kernel13GemmUniversalIN4cute5tupleIJiiiiEEENS1_10collective13CollectiveMmaINS1_34MainloopSm90TmaGmmaWarpSpecializedILi4ENS5_IJNS4_1CILi2EEENSA_ILi4EEENSA_ILi1EEEEEENS1_35KernelTmaWarpSpecializedCooperativeEEENS5_IJNSA_ILi256EEENSA_ILi128EEESI_EEEaNS5_IJlSD_lEEEaSK_NS4_8TiledMMAINS4_8MMA_AtomIJNS4_4SM904GMMA27MMA_64x128x32_S32S8S8_SS_TNEEEENS4_6LayoutINS5_IJSB_SD_SD_EEENS5_IJSD_NSA_ILi0EEEST_EEEEENS5_IJNS4_10UnderscoreESW_SW_EEEEENS4_23SM90_TMA_LOAD_MULTICASTENS4_14ComposedLayoutINS4_7SwizzleILi3ELi4ELi3EEENS4_18smem_ptr_flag_bitsILi8EEENSR_INS5_IJNSA_ILi8EEESI_EEENS5_IJSI_SD_EEEEEEEvNS4_8identityESZ_S19_vS1A_EENS_8epilogue10collective6detail29Sm90TmaWarpSpecializedAdapterINS1D_15DefaultEpilogueIaSK_SK_NS1C_6thread17LinearCombinationIaLi1EiiLNS1H_9ScaleType4KindE0ELNS_15FloatRoundStyleE2EaEENS1_15EpilogueDefaultEEEEEvvEEEEvNT_6ParamsE:
[----:B------:R-:W0:Y:S01]  /*0000*/  LDC R1, c[0x0][0x28] ;  /* 0x00000a00ff017b82 */ /* 0x000e220000000800 */
[----:B------:R-:W1:Y:S01]  /*0010*/  S2R R18, SR_TID.X ;  /* 0x0000000000127919 */ /* 0x000e620000002100 */
[----:B------:R-:W-:Y:S01]  /*0020*/  ELECT P0, URZ, PT ;  /* 0x00000000003f782f */ /* 0x000fe20003800000 */
[----:B------:R-:W-:Y:S01]  /*0030*/  BSSY B0, `(.L_x_0) ;  /* 0x000000f000007945 */ /* 0x000fe20003800000 */
[--C-:B-1----:R-:W-:Y:S02]  /*0040*/  SHF.R.U32.HI R0, RZ, 0x5, R18.reuse ;  /* 0x00000005ff007819 */ /* 0x102fe40000011612 */
[----:B------:R-:W-:-:S03]  /*0050*/  SHF.R.U32.HI R3, RZ, 0x7, R18 ;  /* 0x00000007ff037819 */ /* 0x000fc60000011612 */
[----:B------:R-:W1:Y:S04]  /*0060*/  SHFL.IDX PT, R2, R0, RZ, 0x1f ;  /* 0x00001fff00027589 */ /* 0x000e6800000e0000 */
[----:B------:R2:W3:Y:S01]  /*0070*/  SHFL.IDX PT, R5, R3, RZ, 0x1f ;  /* 0x00001fff03057589 */ /* 0x0004e200000e0000 */
[----:B-1----:R-:W-:-:S13]  /*0080*/  ISETP.NE.OR P0, PT, R2, RZ, !P0 ;  /* 0x000000ff0200720c */ /* 0x002fda0004705670 */
[----:B0-23--:R-:W-:Y:S05]  /*0090*/  @P0 BRA `(.L_x_1) ;  /* 0x0000000000200947 */ /* 0x00dfea0003800000 */
[----:B------:R-:W-:Y:S02]  /*00a0*/  ULDC.64 UR4, c[0x0][0x198] ;  /* 0x0000660000047ab9 */ /* 0x000fe40000000a00 */
[----:B------:R-:W-:Y:S02]  /*00b0*/  UIADD3 UR6, UP0, UR4, 0xf0, URZ ;  /* 0x000000f004067890 */ /* 0x000fe4000ff1e03f */
[----:B------:R-:W-:Y:S02]  /*00c0*/  UIADD3 UR4, UP1, UR4, 0x1f0, URZ ;  /* 0x000001f004047890 */ /* 0x000fe4000ff3e03f */
[----:B------:R-:W-:Y:S02]  /*00d0*/  UIADD3.X UR7, URZ, UR5, URZ, UP0, !UPT ;  /* 0x000000053f077290 */ /* 0x000fe400087fe43f */
[----:B------:R-:W-:-:S07]  /*00e0*/  UIADD3.X UR5, URZ, UR5, URZ, UP1, !UPT ;  /* 0x000000053f057290 */ /* 0x000fce0008ffe43f */
[----:B------:R0:W-:Y:S02]  /*00f0*/  UTMACCTL.PF [UR6] ;  /* 0x00000000060079b9 */ /* 0x0001e40008040000 */
[----:B------:R0:W-:Y:S02]  /*0100*/  UTMACCTL.PF [UR4] ;  /* 0x00000000040079b9 */ /* 0x0001e40008040000 */
[----:B0-----:R-:W-:Y:S01]  /*0110*/  NOP ;  /* 0x0000000000007918 */ /* 0x001fe20000000000 */
.L_x_1:
[----:B------:R-:W-:Y:S05]  /*0120*/  BSYNC B0 ;  /* 0x0000000000007941 */ /* 0x000fea0003800000 */
.L_x_0:
[----:B------:R-:W0:Y:S02]  /*0130*/  SHFL.IDX PT, R3, R0, RZ, 0x1f ;  /* 0x00001fff00037589 */ /* 0x000e2400000e0000 */
[----:B0-----:R-:W-:-:S13]  /*0140*/  ISETP.NE.AND P0, PT, R3, RZ, PT ;  /* 0x000000ff0300720c */ /* 0x001fda0003f05270 */
[----:B------:R-:W-:Y:S05]  /*0150*/  @P0 BRA `(.L_x_2) ;  /* 0x0000000000580947 */ /* 0x000fea0003800000 */
[----:B------:R-:W0:Y:S01]  /*0160*/  S2UR UR8, SR_CgaCtaId ;  /* 0x00000000000879c3 */ /* 0x000e220000008800 */
[----:B------:R-:W-:Y:S01]  /*0170*/  UMOV UR4, 0x400 ;  /* 0x0000040000047882 */ /* 0x000fe20000000000 */
[----:B------:R-:W-:Y:S01]  /*0180*/  UMOV UR5, 0x1 ;  /* 0x0000000100057882 */ /* 0x000fe20000000000 */
[----:B------:R-:W-:Y:S01]  /*0190*/  UMOV UR6, 0xa ;  /* 0x0000000a00067882 */ /* 0x000fe20000000000 */
[----:B------:R-:W-:Y:S01]  /*01a0*/  ELECT P0, URZ, PT ;  /* 0x00000000003f782f */ /* 0x000fe20003800000 */
[----:B------:R-:W-:-:S04]  /*01b0*/  UIADD3 UR6, -UR6, 0x100000, URZ ;  /* 0x0010000006067890 */ /* 0x000fc8000fffe13f */
[----:B------:R-:W-:Y:S02]  /*01c0*/  USHF.L.U32 UR7, UR6, 0xb, URZ ;  /* 0x0000000b06077899 */ /* 0x000fe4000800063f */
[----:B------:R-:W-:Y:S02]  /*01d0*/  USHF.L.U32 UR6, UR6, 0x1, URZ ;  /* 0x0000000106067899 */ /* 0x000fe4000800063f */
[----:B0-----:R-:W-:Y:S02]  /*01e0*/  ULEA UR8, UR8, UR4, 0x18 ;  /* 0x0000000408087291 */ /* 0x001fe4000f8ec03f */
[----:B------:R-:W-:-:S04]  /*01f0*/  UIADD3 UR4, -UR5, 0x100000, URZ ;  /* 0x0010000005047890 */ /* 0x000fc8000fffe13f */
[----:B------:R-:W-:Y:S02]  /*0200*/  USHF.L.U32 UR5, UR4, 0xb, URZ ;  /* 0x0000000b04057899 */ /* 0x000fe4000800063f */
[----:B------:R-:W-:Y:S01]  /*0210*/  USHF.L.U32 UR4, UR4, 0x1, URZ ;  /* 0x0000000104047899 */ /* 0x000fe2000800063f */
[----:B------:R-:W0:Y:S11]  /*0220*/  FENCE.VIEW.ASYNC.S ;  /* 0x00000000000073c6 */ /* 0x000e360000000000 */
[----:B0-----:R0:W1:Y:S01]  /*0230*/  SYNCS.EXCH.64 URZ, [UR8], UR4 ;  /* 0x00000004083f75b2 */ /* 0x0010620008000100 */
[----:B------:R0:W2:Y:S01]  /*0240*/  SYNCS.EXCH.64 URZ, [UR8+0x20], UR6 ;  /* 0x00002006083f75b2 */ /* 0x0000a20008000100 */
[----:B------:R0:W3:Y:S01]  /*0250*/  SYNCS.EXCH.64 URZ, [UR8+0x8], UR4 ;  /* 0x00000804083f75b2 */ /* 0x0000e20008000100 */
[----:B------:R0:W4:Y:S01]  /*0260*/  SYNCS.EXCH.64 URZ, [UR8+0x28], UR6 ;  /* 0x00002806083f75b2 */ /* 0x0001220008000100 */
[----:B------:R0:W0:Y:S01]  /*0270*/  SYNCS.EXCH.64 URZ, [UR8+0x10], UR4 ;  /* 0x00001004083f75b2 */ /* 0x0000220008000100 */
[----:B------:R0:W0:Y:S01]  /*0280*/  SYNCS.EXCH.64 URZ, [UR8+0x30], UR6 ;  /* 0x00003006083f75b2 */ /* 0x0000220008000100 */
[----:B------:R0:W0:Y:S01]  /*0290*/  SYNCS.EXCH.64 URZ, [UR8+0x18], UR4 ;  /* 0x00001804083f75b2 */ /* 0x0000220008000100 */
[----:B------:R0:W0:Y:S01]  /*02a0*/  SYNCS.EXCH.64 URZ, [UR8+0x38], UR6 ;  /* 0x00003806083f75b2 */ /* 0x0000220008000100 */
[----:B------:R-:W-:Y:S01]  /*02b0*/  NOP ;  /* 0x0000000000007918 */ /* 0x000fe20000000000 */
.L_x_2:
[----:B------:R-:W-:Y:S01]  /*02c0*/  SHF.R.S32.HI R7, RZ, 0x1f, R18 ;  /* 0x0000001fff077819 */ /* 0x000fe20000011412 */
[----:B------:R-:W5:Y:S01]  /*02d0*/  SHFL.IDX PT, R0, R0, RZ, 0x1f ;  /* 0x00001fff00007589 */ /* 0x000f6200000e0000 */
[----:B0-----:R-:W0:Y:S01]  /*02e0*/  S2UR UR8, SR_CTAID.X ;  /* 0x00000000000879c3 */ /* 0x001e220000002500 */
[----:B------:R-:W-:Y:S02]  /*02f0*/  ELECT P0, URZ, PT ;  /* 0x00000000003f782f */ /* 0x000fe40003800000 */
[----:B------:R-:W-:Y:S01]  /*0300*/  LEA.HI R7, R7, R18, RZ, 0x7 ;  /* 0x0000001207077211 */ /* 0x000fe200078f38ff */
[----:B------:R-:W1:Y:S01]  /*0310*/  S2R R4, SR_CTAID.Y ;  /* 0x0000000000047919 */ /* 0x000e620000002600 */
[----:B------:R-:W-:Y:S01]  /*0320*/  SHF.R.S32.HI R8, RZ, 0x1f, R3 ;  /* 0x0000001fff087819 */ /* 0x000fe20000011403 */
[----:B------:R-:W-:Y:S01]  /*0330*/  ULDC UR4, c[0x0][0x150] ;  /* 0x0000540000047ab9 */ /* 0x000fe20000000800 */
[----:B------:R-:W-:Y:S01]  /*0340*/  LOP3.LUT R7, R7, 0xffffff80, RZ, 0xc0, !PT ;  /* 0xffffff8007077812 */ /* 0x000fe200078ec0ff */
[----:B------:R-:W-:Y:S01]  /*0350*/  NOP ;  /* 0x0000000000007918 */ /* 0x000fe20000000000 */
[----:B------:R-:W-:Y:S01]  /*0360*/  LEA.HI R8, R8, R3, RZ, 0x2 ;  /* 0x0000000308087211 */ /* 0x000fe200078f10ff */
[----:B------:R-:W2:Y:S01]  /*0370*/  LDC R10, c[0x0][0x144] ;  /* 0x00005100ff0a7b82 */ /* 0x000ea20000000800 */
[----:B------:R-:W-:Y:S01]  /*0380*/  NOP ;  /* 0x0000000000007918 */ /* 0x000fe20000000000 */
[----:B------:R-:W-:Y:S01]  /*0390*/  IMAD.IADD R6, R18, 0x1, -R7 ;  /* 0x0000000112067824 */ /* 0x000fe200078e0a07 */
[----:B------:R-:W-:Y:S01]  /*03a0*/  LOP3.LUT R8, R8, 0x3ffffffc, RZ, 0xc0, !PT ;  /* 0x3ffffffc08087812 */ /* 0x000fe200078ec0ff */
[----:B------:R-:W-:Y:S01]  /*03b0*/  IMAD.MOV.U32 R23, RZ, RZ, 0x1 ;  /* 0x00000001ff177424 */ /* 0x000fe200078e00ff */
[----:B------:R-:W-:-:S02]  /*03c0*/  ISETP.NE.AND P3, PT, R5, RZ, PT ;  /* 0x000000ff0500720c */ /* 0x000fc40003f65270 */
[----:B------:R-:W-:Y:S01]  /*03d0*/  SHF.R.S32.HI R7, RZ, 0x1f, R6 ;  /* 0x0000001fff077819 */ /* 0x000fe20000011406 */
[----:B------:R-:W-:Y:S01]  /*03e0*/  IMAD.IADD R8, R3, 0x1, -R8 ;  /* 0x0000000103087824 */ /* 0x000fe200078e0a08 */
[----:B------:R-:W3:Y:S02]  /*03f0*/  LDC R13, c[0x0][0x140] ;  /* 0x00005000ff0d7b82 */ /* 0x000ee40000000800 */
[----:B------:R-:W-:Y:S02]  /*0400*/  LEA.HI R7, R7, R6, RZ, 0x3 ;  /* 0x0000000607077211 */ /* 0x000fe400078f18ff */
[----:B-----5:R-:W-:Y:S02]  /*0410*/  ISETP.NE.OR P0, PT, R0, RZ, !P0 ;  /* 0x000000ff0000720c */ /* 0x020fe40004705670 */
[--C-:B------:R-:W-:Y:S02]  /*0420*/  SHF.R.S32.HI R0, RZ, 0x3, R7.reuse ;  /* 0x00000003ff007819 */ /* 0x100fe40000011407 */
[----:B------:R-:W-:-:S02]  /*0430*/  SHF.R.S32.HI R7, RZ, 0x1f, R7 ;  /* 0x0000001fff077819 */ /* 0x000fc40000011407 */
[----:B0-----:R-:W-:Y:S02]  /*0440*/  I2FP.F32.U32 R9, UR8 ;  /* 0x0000000800097c45 */ /* 0x001fe40008201000 */
[----:B------:R-:W-:-:S03]  /*0450*/  LEA.HI R7, R7, R0, RZ, 0x2 ;  /* 0x0000000007077211 */ /* 0x000fc600078f10ff */
[----:B------:R-:W-:Y:S01]  /*0460*/  FMUL R9, R9, UR4 ;  /* 0x0000000409097c20 */ /* 0x000fe20008400000 */
[----:B------:R-:W-:Y:S01]  /*0470*/  LOP3.LUT R7, R7, 0xfffffffc, RZ, 0xc0, !PT ;  /* 0xfffffffc07077812 */ /* 0x000fe200078ec0ff */
[----:B------:R-:W-:Y:S01]  /*0480*/  VOTEU.ALL UP0, P0 ;  /* 0x00000000003f7886 */ /* 0x000fe20000000000 */
[----:B-1----:R-:W-:Y:S01]  /*0490*/  I2FP.F32.U32 R3, R4 ;  /* 0x0000000400037245 */ /* 0x002fe20000201000 */
[----:B------:R-:W-:Y:S01]  /*04a0*/  ULDC UR4, c[0x0][0x154] ;  /* 0x0000550000047ab9 */ /* 0x000fe20000000800 */
[----:B------:R-:W-:Y:S01]  /*04b0*/  VOTEU.ALL UP1, P0 ;  /* 0x00000000003f7886 */ /* 0x000fe20000020000 */
[----:B------:R-:W0:Y:S01]  /*04c0*/  F2I.U32.TRUNC.NTZ R9, R9 ;  /* 0x0000000900097305 */ /* 0x000e22000020f000 */
[----:B------:R-:W-:Y:S01]  /*04d0*/  IMAD.IADD R7, R0, 0x1, -R7 ;  /* 0x0000000100077824 */ /* 0x000fe200078e0a07 */
[----:B------:R-:W1:Y:S01]  /*04e0*/  @!UP0 S2UR UR7, SR_CgaCtaId ;  /* 0x00000000000789c3 */ /* 0x000e620000008800 */
[----:B------:R-:W-:Y:S01]  /*04f0*/  FMUL R12, R3, UR4 ;  /* 0x00000004030c7c20 */ /* 0x000fe20008400000 */
[----:B------:R-:W-:Y:S01]  /*0500*/  UMOV UR4, 0x20 ;  /* 0x0000002000047882 */ /* 0x000fe20000000000 */
[----:B------:R-:W-:Y:S01]  /*0510*/  IMAD R8, R8, 0x4, R7 ;  /* 0x0000000408087824 */ /* 0x000fe200078e0207 */
[----:B------:R-:W-:Y:S01]  /*0520*/  @!UP0 UMOV UR6, 0x400 ;  /* 0x0000040000068882 */ /* 0x000fe20000000000 */
[----:B------:R-:W-:-:S04]  /*0530*/  @!UP0 UIADD3 UR4, -UR4, 0x100000, URZ ;  /* 0x0010000004048890 */ /* 0x000fc8000fffe13f */
[----:B------:R-:W-:Y:S02]  /*0540*/  @!UP0 USHF.L.U32 UR5, UR4, 0xb, URZ ;  /* 0x0000000b04058899 */ /* 0x000fe4000800063f */
[----:B------:R-:W-:Y:S01]  /*0550*/  @!UP0 USHF.L.U32 UR4, UR4, 0x1, URZ ;  /* 0x0000000104048899 */ /* 0x000fe2000800063f */
[----:B---3--:R-:W-:Y:S01]  /*0560*/  ISETP.EQ.U32.AND P2, PT, R13, 0x1, PT ;  /* 0x000000010d00780c */ /* 0x008fe20003f42070 */
[----:B------:R-:W3:Y:S01]  /*0570*/  F2I.U32.TRUNC.NTZ R12, R12 ;  /* 0x0000000c000c7305 */ /* 0x000ee2000020f000 */
[----:B------:R-:W-:Y:S01]  /*0580*/  LEA.HI R0, R8, R8, RZ, 0x1 ;  /* 0x0000000808007211 */ /* 0x000fe200078f08ff */
[----:B------:R-:W5:Y:S03]  /*0590*/  LDC R7, c[0x0][0x148] ;  /* 0x00005200ff077b82 */ /* 0x000f660000000800 */
[----:B------:R-:W-:Y:S01]  /*05a0*/  LOP3.LUT R11, R0, 0xfffffffe, RZ, 0xc0, !PT ;  /* 0xfffffffe000b7812 */ /* 0x000fe200078ec0ff */
[----:B0-----:R-:W-:Y:S01]  /*05b0*/  IMAD.MOV R15, RZ, RZ, -R9 ;  /* 0x000000ffff0f7224 */ /* 0x001fe200078e0a09 */
[----:B------:R-:W-:-:S03]  /*05c0*/  SHF.R.S32.HI R9, RZ, 0x1f, R2 ;  /* 0x0000001fff097819 */ /* 0x000fc60000011402 */
[----:B--2---:R-:W-:Y:S01]  /*05d0*/  IMAD R3, R10, R15, UR8 ;  /* 0x000000080a037e24 */ /* 0x004fe2000f8e020f */
[----:B------:R-:W-:Y:S01]  /*05e0*/  LEA.HI R9, R9, R2, RZ, 0x2 ;  /* 0x0000000209097211 */ /* 0x000fe200078f10ff */
[C---:B------:R-:W-:Y:S02]  /*05f0*/  IMAD.IADD R0, R8.reuse, 0x1, -R11 ;  /* 0x0000000108007824 */ /* 0x040fe400078e0a0b */
[----:B------:R-:W-:Y:S01]  /*0600*/  IMAD.SHL.U32 R11, R8, 0x4, RZ ;  /* 0x00000004080b7824 */ /* 0x000fe200078e00ff */
[----:B------:R-:W-:Y:S01]  /*0610*/  LOP3.LUT R9, R9, 0xfffffffc, RZ, 0xc0, !PT ;  /* 0xfffffffc09097812 */ /* 0x000fe200078ec0ff */
[----:B---3--:R-:W-:Y:S01]  /*0620*/  IMAD.MOV R21, RZ, RZ, -R12 ;  /* 0x000000ffff157224 */ /* 0x008fe200078e0a0c */
[----:B------:R-:W-:Y:S01]  /*0630*/  ISETP.NE.AND P4, PT, R0, R3, PT ;  /* 0x000000030000720c */ /* 0x000fe20003f85270 */
[----:B-1----:R-:W-:Y:S01]  /*0640*/  @!UP0 ULEA UR6, UR7, UR6, 0x18 ;  /* 0x0000000607068291 */ /* 0x002fe2000f8ec03f */
[----:B------:R-:W-:Y:S01]  /*0650*/  LOP3.LUT R152, R8, 0xc, R11, 0x78, !PT ;  /* 0x0000000c08987812 */ /* 0x000fe200078e780b */
[----:B------:R-:W-:Y:S01]  /*0660*/  IMAD.IADD R0, R2, 0x1, -R9 ;  /* 0x0000000102007824 */ /* 0x000fe200078e0a09 */
[----:B------:R-:W-:Y:S01]  /*0670*/  VOTEU.ALL UP0, P0 ;  /* 0x00000000003f7886 */ /* 0x000fe20000000000 */
[----:B------:R-:W-:Y:S01]  /*0680*/  LOP3.LUT P0, RZ, R6, 0x7, RZ, 0xc0, !PT ;  /* 0x0000000706ff7812 */ /* 0x000fe2000780c0ff */
[----:B------:R-:W-:-:S02]  /*0690*/  VIADD R6, R5, 0xffffffff ;  /* 0xffffffff05067836 */ /* 0x000fc40000000000 */
[----:B------:R-:W-:Y:S01]  /*06a0*/  ISETP.NE.AND P1, PT, R0, 0x3, PT ;  /* 0x000000030000780c */ /* 0x000fe20003f25270 */
[----:B-----5:R-:W-:Y:S01]  /*06b0*/  IMAD R9, R7, R21, R4 ;  /* 0x0000001507097224 */ /* 0x020fe200078e0204 */
[----:B------:R-:W-:Y:S02]  /*06c0*/  ISETP.LT.U32.AND P0, PT, R152, 0x8, !P0 ;  /* 0x000000089800780c */ /* 0x000fe40004701070 */
[----:B------:R-:W-:Y:S01]  /*06d0*/  ISETP.EQ.OR P1, PT, R0, RZ, !P1 ;  /* 0x000000ff0000720c */ /* 0x000fe20004f22670 */
[----:B------:R-:W0:Y:S02]  /*06e0*/  FENCE.VIEW.ASYNC.S ;  /* 0x00000000000073c6 */ /* 0x000e240000000000 */
[----:B0-----:R0:W1:Y:S01]  /*06f0*/  @!UP0 SYNCS.EXCH.64 URZ, [UR6+0x50], UR4 ;  /* 0x00005004063f85b2 */ /* 0x0010620008000100 */
[----:B------:R-:W-:Y:S02]  /*0700*/  @P4 LEA.HI R2, R152, R152, RZ, 0x1 ;  /* 0x0000009898024211 */ /* 0x000fe400078f08ff */
[----:B------:R-:W-:-:S02]  /*0710*/  ISETP.EQ.AND P1, PT, R5, RZ, P1 ;  /* 0x000000ff0500720c */ /* 0x000fc40000f22270 */
[----:B------:R-:W-:Y:S02]  /*0720*/  @P4 SHF.R.S32.HI R2, RZ, 0x1, R2 ;  /* 0x00000001ff024819 */ /* 0x000fe40000011402 */
[----:B------:R-:W-:Y:S02]  /*0730*/  ISETP.GE.U32.AND P6, PT, R6, 0x2, PT ;  /* 0x000000020600780c */ /* 0x000fe40003fc6070 */
[----:B------:R-:W-:Y:S02]  /*0740*/  @P4 ISETP.NE.AND P5, PT, R2, R9, PT ;  /* 0x000000090200420c */ /* 0x000fe40003fa5270 */
[----:B------:R-:W-:Y:S02]  /*0750*/  SEL R2, RZ, 0x1, !P0 ;  /* 0x00000001ff027807 */ /* 0x000fe40004000000 */
[----:B------:R-:W-:Y:S02]  /*0760*/  @P4 SEL R23, RZ, 0x1, P5 ;  /* 0x00000001ff174807 */ /* 0x000fe40002800000 */
[----:B------:R-:W-:Y:S01]  /*0770*/  SEL R19, RZ, 0x1, !P1 ;  /* 0x00000001ff137807 */ /* 0x000fe20004800000 */
[----:B------:R0:W2:Y:S01]  /*0780*/  @!UP1 SYNCS.EXCH.64 URZ, [UR6+0x58], UR4 ;  /* 0x00005804063f95b2 */ /* 0x0000a20008000100 */
[----:B------:R-:W-:Y:S01]  /*0790*/  LOP3.LUT R23, R23, R2, RZ, 0xc0, !PT ;  /* 0x0000000217177212 */ /* 0x000fe200078ec0ff */
[----:B------:R-:W-:Y:S01]  /*07a0*/  NOP ;  /* 0x0000000000007918 */ /* 0x000fe20000000000 */
[----:B------:R-:W-:Y:S01]  /*07b0*/  SEL R19, R19, 0x2, P6 ;  /* 0x0000000213137807 */ /* 0x000fe20003000000 */
[----:B------:R-:W-:Y:S06]  /*07c0*/  @!P2 BRA `(.L_x_3) ;  /* 0x000000000008a947 */ /* 0x000fec0003800000 */
[----:B-12-4-:R-:W-:Y:S01]  /*07d0*/  UCGABAR_ARV ;  /* 0x00000000000079c7 */ /* 0x016fe20008000000 */
[----:B------:R-:W-:Y:S05]  /*07e0*/  BRA `(.L_x_4) ;  /* 0x0000000000047947 */ /* 0x000fea0003800000 */
.L_x_3:
[----:B-12-4-:R-:W-:Y:S01]  /*07f0*/  NOP ;  /* 0x0000000000007918 */ /* 0x016fe20000000000 */
.L_x_4:
[----:B------:R-:W1:Y:S01]  /*0800*/  LDC R2, c[0x0][0x65c] ;  /* 0x00019700ff027b82 */ /* 0x000e620000000800 */
[----:B------:R-:W-:Y:S02]  /*0810*/  IMAD.U32 R8, RZ, RZ, UR8 ;  /* 0x00000008ff087e24 */ /* 0x000fe4000f8e00ff */
[----:B------:R-:W-:Y:S01]  /*0820*/  IMAD.MOV.U32 R9, RZ, RZ, RZ ;  /* 0x000000ffff097224 */ /* 0x000fe200078e00ff */
[----:B-1----:R-:W-:-:S04]  /*0830*/  ISETP.NE.AND P1, PT, R2, 0x1, PT ;  /* 0x000000010200780c */ /* 0x002fc80003f25270 */
[----:B------:R-:W-:-:S09]  /*0840*/  P2R R5, PR, RZ, 0x2 ;  /* 0x00000002ff057803 */ /* 0x000fd20000000000 */
[----:B------:R-:W1:Y:S01]  /*0850*/  @P1 LDC R17, c[0x0][0x10] ;  /* 0x00000400ff111b82 */ /* 0x000e620000000800 */
[----:B------:R-:W-:Y:S02]  /*0860*/  @P1 IMAD.MOV.U32 R5, RZ, RZ, RZ ;  /* 0x000000ffff051224 */ /* 0x000fe400078e00ff */
[----:B------:R-:W-:-:S05]  /*0870*/  @P1 IMAD.MOV.U32 R13, RZ, RZ, RZ ;  /* 0x000000ffff0d1224 */ /* 0x000fca00078e00ff */
[----:B------:R-:W2:Y:S01]  /*0880*/  @!P1 LDC R11, c[0x0][0xc] ;  /* 0x00000300ff0b9b82 */ /* 0x000ea20000000800 */
[----:B-1----:R-:W-:-:S04]  /*0890*/  @P1 IMAD.WIDE.U32 R16, R17, UR8, R4 ;  /* 0x0000000811101c25 */ /* 0x002fc8000f8e0004 */
[----:B------:R-:W-:Y:S02]  /*08a0*/  @P1 IMAD.IADD R17, R17, 0x1, R13 ;  /* 0x0000000111111824 */ /* 0x000fe400078e020d */
[----:B--2---:R-:W-:-:S04]  /*08b0*/  @!P1 IMAD.WIDE.U32 R8, R4, R11, R8 ;  /* 0x0000000b04089225 */ /* 0x004fc800078e0008 */
[----:B------:R-:W-:Y:S02]  /*08c0*/  @!P1 IMAD.MOV.U32 R16, RZ, RZ, R8 ;  /* 0x000000ffff109224 */ /* 0x000fe400078e0008 */
[----:B------:R-:W-:Y:S01]  /*08d0*/  @!P1 IMAD.MOV.U32 R17, RZ, RZ, R9 ;  /* 0x000000ffff119224 */ /* 0x000fe200078e0009 */
[----:B------:R-:W-:Y:S06]  /*08e0*/  @!P2 BRA `(.L_x_5) ;  /* 0x00000000000ca947 */ /* 0x000fec0003800000 */
[----:B------:R-:W-:Y:S01]  /*08f0*/  UCGABAR_WAIT ;  /* 0x0000000000007dc7 */ /* 0x000fe20008000000 */
[----:B------:R-:W-:Y:S01]  /*0900*/  CCTL.IVALL ;  /* 0x00000000ff00798f */ /* 0x000fe20002000000 */
[----:B------:R-:W-:Y:S05]  /*0910*/  BRA `(.L_x_6) ;  /* 0x0000000000047947 */ /* 0x000fea0003800000 */
.L_x_5:
[----:B------:R-:W-:Y:S06]  /*0920*/  BAR.SYNC.DEFER_BLOCKING 0x0 ;  /* 0x0000000000007b1d */ /* 0x000fec0000010000 */
.L_x_6:
[----:B------:R-:W-:Y:S05]  /*0930*/  @!P3 BRA `(.L_x_7) ;  /* 0x000000840000b947 */ /* 0x000fea0003800000 */
[----:B------:R-:W-:-:S13]  /*0940*/  ISETP.GT.U32.AND P0, PT, R6, 0x1, PT ;  /* 0x000000010600780c */ /* 0x000fda0003f04070 */
[----:B0-----:R-:W-:Y:S05]  /*0950*/  @P0 EXIT ;  /* 0x000000000000094d */ /* 0x001fea0003800000 */
[----:B------:R-:W-:Y:S01]  /*0960*/  ULDC.64 UR4, c[0x0][0x650] ;  /* 0x0001940000047ab9 */ /* 0x000fe20000000a00 */
[----:B------:R-:W-:Y:S01]  /*0970*/  PRMT R0, RZ, 0x7610, R0 ;  /* 0x00007610ff007816 */ /* 0x000fe20000000000 */
[----:B------:R-:W-:Y:S01]  /*0980*/  IMAD.MOV.U32 R154, RZ, RZ, -0x1 ;  /* 0xffffffffff9a7424 */ /* 0x000fe200078e00ff */
[----:B------:R-:W-:Y:S01]  /*0990*/  ISETP.GE.U32.AND P0, PT, R16, UR4, PT ;  /* 0x0000000410007c0c */ /* 0x000fe2000bf06070 */
[----:B------:R-:W-:Y:S02]  /*09a0*/  IMAD.MOV.U32 R153, RZ, RZ, -0x1 ;  /* 0xffffffffff997424 */ /* 0x000fe400078e00ff */
[----:B------:R-:W-:Y:S01]  /*09b0*/  IMAD.MOV.U32 R22, RZ, RZ, -0x1 ;  /* 0xffffffffff167424 */ /* 0x000fe200078e00ff */
[----:B------:R-:W-:-:S13]  /*09c0*/  ISETP.GE.U32.AND.EX P0, PT, R17, UR5, PT, P0 ;  /* 0x0000000511007c0c */ /* 0x000fda000bf06100 */
[----:B------:R-:W-:Y:S05]  /*09d0*/  @P0 BRA `(.L_x_8) ;  /* 0x00000004002c0947 */ /* 0x000fea0003800000 */
[----:B------:R-:W0:Y:S01]  /*09e0*/  LDC.64 R24, c[0x0][0x628] ;  /* 0x00018a00ff187b82 */ /* 0x000e220000000a00 */
[----:B------:R-:W-:Y:S02]  /*09f0*/  IMAD.MOV.U32 R8, RZ, RZ, R16 ;  /* 0x000000ffff087224 */ /* 0x000fe400078e0010 */
[----:B------:R-:W-:-:S05]  /*0a00*/  IMAD.MOV.U32 R9, RZ, RZ, R17 ;  /* 0x000000ffff097224 */ /* 0x000fca00078e0011 */
[----:B------:R-:W1:Y:S08]  /*0a10*/  LDC R0, c[0x0][0x630] ;  /* 0x00018c00ff007b82 */ /* 0x000e700000000800 */
[----:B------:R-:W2:Y:S01]  /*0a20*/  LDC.64 R26, c[0x0][0x620] ;  /* 0x00018800ff1a7b82 */ /* 0x000ea20000000a00 */
[----:B0-----:R-:W-:-:S04]  /*0a30*/  ISETP.NE.U32.AND P0, PT, R24, RZ, PT ;  /* 0x000000ff1800720c */ /* 0x001fc80003f05070 */
[----:B------:R-:W-:-:S13]  /*0a40*/  ISETP.NE.AND.EX P0, PT, R25, RZ, PT, P0 ;  /* 0x000000ff1900720c */ /* 0x000fda0003f05300 */
[----:B-12---:R-:W-:Y:S05]  /*0a50*/  @!P0 BRA `(.L_x_9) ;  /* 0x0000000000288947 */ /* 0x006fea0003800000 */
[----:B------:R-:W0:Y:S02]  /*0a60*/  LDC R13, c[0x0][0x634] ;  /* 0x00018d00ff0d7b82 */ /* 0x000e240000000800 */
[----:B0-----:R-:W-:-:S05]  /*0a70*/  IADD3 R13, P0, R16, R13, RZ ;  /* 0x0000000d100d7210 */ /* 0x001fca0007f1e0ff */
[----:B------:R-:W-:-:S04]  /*0a80*/  IMAD.X R15, RZ, RZ, R17, P0 ;  /* 0x000000ffff0f7224 */ /* 0x000fc800000e0611 */
[----:B------:R-:W-:-:S04]  /*0a90*/  IMAD.WIDE.U32 R8, R15, R24, RZ ;  /* 0x000000180f087225 */ /* 0x000fc800078e00ff */
[----:B------:R-:W-:-:S04]  /*0aa0*/  IMAD.WIDE.U32 R10, P0, R13, R25, R8 ;  /* 0x000000190d0a7225 */ /* 0x000fc80007800008 */
[----:B------:R-:W-:-:S04]  /*0ab0*/  IMAD.WIDE.U32 R8, R13, R24, RZ ;  /* 0x000000180d087225 */ /* 0x000fc800078e00ff */
[----:B------:R-:W-:Y:S01]  /*0ac0*/  IMAD.X R13, RZ, RZ, RZ, P0 ;  /* 0x000000ffff0d7224 */ /* 0x000fe200000e06ff */
[----:B------:R-:W-:Y:S01]  /*0ad0*/  IADD3 RZ, P0, R9, R10, RZ ;  /* 0x0000000a09ff7210 */ /* 0x000fe20007f1e0ff */
[----:B------:R-:W-:-:S04]  /*0ae0*/  IMAD.MOV.U32 R12, RZ, RZ, R11 ;  /* 0x000000ffff0c7224 */ /* 0x000fc800078e000b */
[----:B------:R-:W-:-:S08]  /*0af0*/  IMAD.WIDE.U32.X R8, R15, R25, R12, P0 ;  /* 0x000000190f087225 */ /* 0x000fd000000e040c */
.L_x_9:
[----:B------:R-:W0:Y:S01]  /*0b00*/  LDC.64 R24, c[0x0][0x640] ;  /* 0x00019000ff187b82 */ /* 0x000e220000000a00 */
[-CC-:B------:R-:W-:Y:S01]  /*0b10*/  SHF.R.U64 R28, R8, R0.reuse, R9.reuse ;  /* 0x00000000081c7219 */ /* 0x180fe20000001209 */
[----:B------:R-:W-:Y:S01]  /*0b20*/  IMAD R30, R7, R21, R4 ;  /* 0x00000015071e7224 */ /* 0x000fe200078e0204 */
[----:B------:R-:W-:Y:S01]  /*0b30*/  SHF.R.U32.HI R0, RZ, R0, R9 ;  /* 0x00000000ff007219 */ /* 0x000fe20000011609 */
[----:B------:R-:W-:Y:S01]  /*0b40*/  IMAD.MOV.U32 R21, RZ, RZ, 0x1 ;  /* 0x00000001ff157424 */ /* 0x000fe200078e00ff */
[----:B------:R-:W-:-:S03]  /*0b50*/  IADD3 R5, P0, RZ, -R28, RZ ;  /* 0x8000001cff057210 */ /* 0x000fc60007f1e0ff */
[----:B------:R-:W1:Y:S02]  /*0b60*/  LDC R6, c[0x0][0x618] ;  /* 0x00018600ff067b82 */ /* 0x000e640000000800 */
[----:B------:R-:W-:-:S04]  /*0b70*/  IMAD.X R9, RZ, RZ, ~R0, P0 ;  /* 0x000000ffff097224 */ /* 0x000fc800000e0e00 */
[-C--:B------:R-:W-:Y:S02]  /*0b80*/  IMAD R0, R9, R26.reuse, RZ ;  /* 0x0000001a09007224 */ /* 0x080fe400078e02ff */
[----:B------:R-:W2:Y:S01]  /*0b90*/  LDC R11, c[0x0][0x608] ;  /* 0x00018200ff0b7b82 */ /* 0x000ea20000000800 */
[----:B------:R-:W-:-:S04]  /*0ba0*/  IMAD.WIDE.U32 R8, R5, R26, R16 ;  /* 0x0000001a05087225 */ /* 0x000fc800078e0010 */
[----:B------:R-:W-:-:S03]  /*0bb0*/  IMAD R5, R5, R27, R0 ;  /* 0x0000001b05057224 */ /* 0x000fc600078e0200 */
[----:B------:R-:W3:Y:S01]  /*0bc0*/  LDC R12, c[0x0][0x658] ;  /* 0x00019600ff0c7b82 */ /* 0x000ee20000000800 */
[----:B0-----:R-:W-:Y:S01]  /*0bd0*/  ISETP.NE.U32.AND P0, PT, R24, RZ, PT ;  /* 0x000000ff1800720c */ /* 0x001fe20003f05070 */
[----:B------:R-:W-:Y:S02]  /*0be0*/  IMAD.IADD R5, R9, 0x1, R5 ;  /* 0x0000000109057824 */ /* 0x000fe400078e0205 */
[----:B------:R-:W-:Y:S01]  /*0bf0*/  IMAD.MOV.U32 R9, RZ, RZ, -0x1 ;  /* 0xffffffffff097424 */ /* 0x000fe200078e00ff */
[----:B------:R-:W-:-:S03]  /*0c00*/  ISETP.NE.AND.EX P0, PT, R25, RZ, PT, P0 ;  /* 0x000000ff1900720c */ /* 0x000fc60003f05300 */
[----:B------:R-:W0:Y:S01]  /*0c10*/  LDC R15, c[0x0][0x600] ;  /* 0x00018000ff0f7b82 */ /* 0x000e220000000800 */
[-CC-:B-1----:R-:W-:Y:S02]  /*0c20*/  SHF.R.U64 R13, R8, R6.reuse, R5.reuse ;  /* 0x00000006080d7219 */ /* 0x182fe40000001205 */
[----:B------:R-:W-:-:S05]  /*0c30*/  SHF.R.U32.HI R0, RZ, R6, R5 ;  /* 0x00000006ff007219 */ /* 0x000fca0000011605 */
[----:B------:R-:W1:Y:S01]  /*0c40*/  LDC R14, c[0x0][0x648] ;  /* 0x00019200ff0e7b82 */ /* 0x000e620000000800 */
[-CC-:B--2---:R-:W-:Y:S02]  /*0c50*/  SHF.R.U64 R27, R13, R11.reuse, R0.reuse ;  /* 0x0000000b0d1b7219 */ /* 0x184fe40000001200 */
[----:B------:R-:W-:-:S05]  /*0c60*/  SHF.R.U32.HI R5, RZ, R11, R0 ;  /* 0x0000000bff057219 */ /* 0x000fca0000011600 */
[----:B------:R-:W2:Y:S01]  /*0c70*/  LDC R20, c[0x0][0x638] ;  /* 0x00018e00ff147b82 */ /* 0x000ea20000000800 */
[-CC-:B---3--:R-:W-:Y:S02]  /*0c80*/  SHF.R.U64 R26, R27, R12.reuse, R5.reuse ;  /* 0x0000000c1b1a7219 */ /* 0x188fe40000001205 */
[-C--:B------:R-:W-:Y:S02]  /*0c90*/  SHF.L.U32 R0, R9, R12.reuse, RZ ;  /* 0x0000000c09007219 */ /* 0x080fe400000006ff */
[----:B------:R-:W-:Y:S01]  /*0ca0*/  SHF.R.U32.HI R5, RZ, R12, R5 ;  /* 0x0000000cff057219 */ /* 0x000fe20000011605 */
[----:B------:R-:W-:Y:S01]  /*0cb0*/  IMAD.MOV.U32 R4, RZ, RZ, R26 ;  /* 0x000000ffff047224 */ /* 0x000fe200078e001a */
[----:B------:R-:W-:Y:S01]  /*0cc0*/  LOP3.LUT R10, RZ, R0, RZ, 0x33, !PT ;  /* 0x00000000ff0a7212 */ /* 0x000fe200078e33ff */
[----:B------:R-:W3:Y:S01]  /*0cd0*/  LDC R22, c[0x0][0x610] ;  /* 0x00018400ff167b82 */ /* 0x000ee20000000800 */
[----:B------:R-:W-:Y:S05]  /*0ce0*/  @!P0 BRA `(.L_x_10) ;  /* 0x0000000000288947 */ /* 0x000fea0003800000 */
[----:B------:R-:W4:Y:S02]  /*0cf0*/  LDC R9, c[0x0][0x64c] ;  /* 0x00019300ff097b82 */ /* 0x000f240000000800 */
[----:B----4-:R-:W-:-:S05]  /*0d00*/  IADD3 R9, P0, R26, R9, RZ ;  /* 0x000000091a097210 */ /* 0x010fca0007f1e0ff */
        /* <DEDUP_REMOVED lines=8> */
.L_x_10:
[----:B-1----:R-:W-:Y:S01]  /*0d90*/  SHF.R.U64 R4, R4, R14, R5 ;  /* 0x0000000e04047219 */ /* 0x002fe20000001205 */
[----:B0-----:R-:W-:Y:S01]  /*0da0*/  VIADD R6, R15, 0xffffffff ;  /* 0xffffffff0f067836 */ /* 0x001fe20000000000 */
[----:B------:R-:W-:Y:S02]  /*0db0*/  SHF.L.U32 R0, R21, R12, RZ ;  /* 0x0000000c15007219 */ /* 0x000fe400000006ff */
[----:B------:R-:W-:Y:S01]  /*0dc0*/  LOP3.LUT R5, R27, R10, RZ, 0xc0, !PT ;  /* 0x0000000a1b057212 */ /* 0x000fe200078ec0ff */
[----:B------:R-:W-:Y:S01]  /*0dd0*/  IMAD.MOV R7, RZ, RZ, -R4 ;  /* 0x000000ffff077224 */ /* 0x000fe200078e0a04 */
[----:B------:R-:W-:Y:S02]  /*0de0*/  SEL R3, R3, R30, !P1 ;  /* 0x0000001e03037207 */ /* 0x000fe40004800000 */
[----:B------:R-:W-:Y:S01]  /*0df0*/  LOP3.LUT R6, R13, R6, RZ, 0xc0, !PT ;  /* 0x000000060d067212 */ /* 0x000fe200078ec0ff */
[----:B------:R-:W-:Y:S02]  /*0e00*/  IMAD R4, R0, R4, R5 ;  /* 0x0000000400047224 */ /* 0x000fe400078e0205 */
[----:B--2---:R-:W-:-:S02]  /*0e10*/  IMAD R0, R7, R20, R26 ;  /* 0x0000001407007224 */ /* 0x004fc400078e021a */
[----:B---3--:R-:W-:Y:S02]  /*0e20*/  IMAD R3, R4, R22, R3 ;  /* 0x0000001604037224 */ /* 0x008fe400078e0203 */
[----:B------:R-:W-:Y:S02]  /*0e30*/  IMAD R154, R0, R15, R6 ;  /* 0x0000000f009a7224 */ /* 0x000fe400078e0206 */
[----:B------:R-:W-:Y:S02]  /*0e40*/  IMAD.MOV.U32 R4, RZ, RZ, 0x1 ;  /* 0x00000001ff047424 */ /* 0x000fe400078e00ff */
[----:B------:R-:W-:Y:S01]  /*0e50*/  IMAD.MOV.U32 R22, RZ, RZ, R28 ;  /* 0x000000ffff167224 */ /* 0x000fe200078e001c */
[----:B------:R-:W-:Y:S02]  /*0e60*/  SEL R153, R154, R3, !P1 ;  /* 0x000000039a997207 */ /* 0x000fe40004800000 */
[----:B------:R-:W-:Y:S02]  /*0e70*/  PRMT R0, R4, 0x7610, R0 ;  /* 0x0000761004007816 */ /* 0x000fe40000000000 */
[----:B------:R-:W-:-:S07]  /*0e80*/  SEL R154, R3, R154, !P1 ;  /* 0x0000009a039a7207 */ /* 0x000fce0004800000 */
.L_x_8:
[----:B------:R-:W-:-:S08]  /*0e90*/  NOP ;  /* 0x0000000000007918 */ /* 0x000fd00000000000 */
[----:B------:R-:W0:Y:S02]  /*0ea0*/  USETMAXREG.TRY_ALLOC.CTAPOOL UP0, 0xe8 ;  /* 0x000000e8000079c8 */ /* 0x000e240008000600 */
[----:B0-----:R-:W-:-:S13]  /*0eb0*/  PLOP3.LUT P0, PT, PT, PT, UP0, 0x80, 0x0 ;  /* 0x000000000000781c */ /* 0x001fda0003f0f008 */
[----:B------:R-:W-:Y:S05]  /*0ec0*/  @!P0 BRA `(.L_x_8) ;  /* 0xfffffffc00f08947 */ /* 0x000fea000383ffff */
[----:B------:R-:W-:Y:S01]  /*0ed0*/  ULDC.64 UR4, c[0x0][0x598] ;  /* 0x0001660000047ab9 */ /* 0x000fe20000000a00 */
[----:B------:R-:W-:Y:S01]  /*0ee0*/  ULDC.64 UR36, c[0x0][0x208] ;  /* 0x0000820000247ab9 */ /* 0x000fe20000000a00 */
[----:B------:R-:W-:-:S04]  /*0ef0*/  ISETP.NE.U32.AND P0, PT, RZ, UR4, PT ;  /* 0x00000004ff007c0c */ /* 0x000fc8000bf05070 */
[----:B------:R-:W-:-:S13]  /*0f00*/  ISETP.NE.AND.EX P0, PT, RZ, UR5, PT, P0 ;  /* 0x00000005ff007c0c */ /* 0x000fda000bf05300 */
[----:B------:R-:W-:Y:S05]  /*0f10*/  @!P0 BRA `(.L_x_11) ;  /* 0x00000000001c8947 */ /* 0x000fea0003800000 */
[----:B------:R-:W0:Y:S02]  /*0f20*/  LDC.64 R4, c[0x0][0x598] ;  /* 0x00016600ff047b82 */ /* 0x000e240000000a00 */
[----:B0-----:R-:W2:Y:S02]  /*0f30*/  LDG.E.64 R4, desc[UR36][R4.64] ;  /* 0x0000002404047981 */ /* 0x001ea4000c1e1b00 */
[----:B--2---:R-:W-:-:S04]  /*0f40*/  ISETP.NE.U32.AND P0, PT, R4, RZ, PT ;  /* 0x000000ff0400720c */ /* 0x004fc80003f05070 */
[----:B------:R-:W-:-:S13]  /*0f50*/  ISETP.NE.AND.EX P0, PT, R5, RZ, PT, P0 ;  /* 0x000000ff0500720c */ /* 0x000fda0003f05300 */
[----:B------:R-:W-:Y:S05]  /*0f60*/  @!P0 BRA `(.L_x_11) ;  /* 0x0000000000088947 */ /* 0x000fea0003800000 */
[----:B------:R0:W5:Y:S01]  /*0f70*/  LD.E R155, desc[UR36][R4.64] ;  /* 0x00000024049b7980 */ /* 0x000162000c101900 */
[----:B------:R-:W-:Y:S05]  /*0f80*/  BRA `(.L_x_12) ;  /* 0x0000000000247947 */ /* 0x000fea0003800000 */
.L_x_11:
[----:B------:R-:W-:Y:S02]  /*0f90*/  ULDC.64 UR4, c[0x0][0x588] ;  /* 0x0001620000047ab9 */ /* 0x000fe40000000a00 */
[----:B------:R-:W-:-:S04]  /*0fa0*/  ISETP.NE.U32.AND P0, PT, RZ, UR4, PT ;  /* 0x00000004ff007c0c */ /* 0x000fc8000bf05070 */
[----:B------:R-:W-:-:S13]  /*0fb0*/  ISETP.NE.AND.EX P0, PT, RZ, UR5, PT, P0 ;  /* 0x00000005ff007c0c */ /* 0x000fda000bf05300 */
[----:B------:R-:W-:Y:S05]  /*0fc0*/  @!P0 BRA `(.L_x_13) ;  /* 0x00000000000c8947 */ /* 0x000fea0003800000 */
[----:B------:R-:W0:Y:S02]  /*0fd0*/  LDC.64 R4, c[0x0][0x588] ;  /* 0x00016200ff047b82 */ /* 0x000e240000000a00 */
[----:B0-----:R1:W5:Y:S01]  /*0fe0*/  LDG.E R155, desc[UR36][R4.64] ;  /* 0x00000024049b7981 */ /* 0x001362000c1e1900 */
[----:B------:R-:W-:Y:S05]  /*0ff0*/  BRA `(.L_x_12) ;  /* 0x0000000000087947 */ /* 0x000fea0003800000 */
.L_x_13:
[----:B------:R-:W-:Y:S02]  /*1000*/  ULDC UR4, c[0x0][0x580] ;  /* 0x0001600000047ab9 */ /* 0x000fe40000000800 */
[----:B------:R-:W-:-:S07]  /*1010*/  IMAD.U32 R155, RZ, RZ, UR4 ;  /* 0x00000004ff9b7e24 */ /* 0x000fce000f8e00ff */
.L_x_12:
[----:B------:R-:W-:Y:S02]  /*1020*/  ULDC.64 UR4, c[0x0][0x5a0] ;  /* 0x0001680000047ab9 */ /* 0x000fe40000000a00 */
[----:B------:R-:W-:-:S04]  /*1030*/  ISETP.NE.U32.AND P0, PT, RZ, UR4, PT ;  /* 0x00000004ff007c0c */ /* 0x000fc8000bf05070 */
[----:B------:R-:W-:-:S13]  /*1040*/  ISETP.NE.AND.EX P0, PT, RZ, UR5, PT, P0 ;  /* 0x00000005ff007c0c */ /* 0x000fda000bf05300 */
[----:B------:R-:W-:Y:S05]  /*1050*/  @!P0 BRA `(.L_x_14) ;  /* 0x00000000001c8947 */ /* 0x000fea0003800000 */
[----:B01----:R-:W0:Y:S02]  /*1060*/  LDC.64 R4, c[0x0][0x5a0] ;  /* 0x00016800ff047b82 */ /* 0x003e240000000a00 */
[----:B0-----:R-:W2:Y:S02]  /*1070*/  LDG.E.64 R4, desc[UR36][R4.64] ;  /* 0x0000002404047981 */ /* 0x001ea4000c1e1b00 */
[----:B--2---:R-:W-:-:S04]  /*1080*/  ISETP.NE.U32.AND P0, PT, R4, RZ, PT ;  /* 0x000000ff0400720c */ /* 0x004fc80003f05070 */
[----:B------:R-:W-:-:S13]  /*1090*/  ISETP.NE.AND.EX P0, PT, R5, RZ, PT, P0 ;  /* 0x000000ff0500720c */ /* 0x000fda0003f05300 */
[----:B------:R-:W-:Y:S05]  /*10a0*/  @!P0 BRA `(.L_x_14) ;  /* 0x0000000000088947 */ /* 0x000fea0003800000 */
[----:B------:R0:W5:Y:S01]  /*10b0*/  LD.E R156, desc[UR36][R4.64] ;  /* 0x00000024049c7980 */ /* 0x000162000c101900 */
[----:B------:R-:W-:Y:S05]  /*10c0*/  BRA `(.L_x_15) ;  /* 0x0000000000247947 */ /* 0x000fea0003800000 */
.L_x_14:
[----:B------:R-:W-:Y:S02]  /*10d0*/  ULDC.64 UR4, c[0x0][0x590] ;  /* 0x0001640000047ab9 */ /* 0x000fe40000000a00 */
[----:B------:R-:W-:-:S04]  /*10e0*/  ISETP.NE.U32.AND P0, PT, RZ, UR4, PT ;  /* 0x00000004ff007c0c */ /* 0x000fc8000bf05070 */
[----:B------:R-:W-:-:S13]  /*10f0*/  ISETP.NE.AND.EX P0, PT, RZ, UR5, PT, P0 ;  /* 0x00000005ff007c0c */ /* 0x000fda000bf05300 */
[----:B------:R-:W-:Y:S05]  /*1100*/  @!P0 BRA `(.L_x_16) ;  /* 0x00000000000c8947 */ /* 0x000fea0003800000 */
[----:B------:R-:W2:Y:S02]  /*1110*/  LDC.64 R156, c[0x0][0x590] ;  /* 0x00016400ff9c7b82 */ /* 0x000ea40000000a00 */
[----:B--2---:R2:W5:Y:S01]  /*1120*/  LDG.E R156, desc[UR36][R156.64] ;  /* 0x000000249c9c7981 */ /* 0x004562000c1e1900 */
[----:B------:R-:W-:Y:S05]  /*1130*/  BRA `(.L_x_15) ;  /* 0x0000000000087947 */ /* 0x000fea0003800000 */
.L_x_16:
[----:B------:R-:W-:Y:S02]  /*1140*/  ULDC UR4, c[0x0][0x584] ;  /* 0x0001610000047ab9 */ /* 0x000fe40000000800 */
[----:B------:R-:W-:-:S07]  /*1150*/  IMAD.U32 R156, RZ, RZ, UR4 ;  /* 0x00000004ff9c7e24 */ /* 0x000fce000f8e00ff */
.L_x_15:
[----:B------:R-:W-:-:S13]  /*1160*/  LOP3.LUT P0, RZ, R0, 0xff, RZ, 0xc0, !PT ;  /* 0x000000ff00ff7812 */ /* 0x000fda000780c0ff */
[----:B------:R-:W-:Y:S05]  /*1170*/  @!P0 EXIT ;  /* 0x000000000000894d */ /* 0x000fea0003800000 */
[----:B------:R-:W-:Y:S01]  /*1180*/  ULDC UR4, c[0x0][0x28c] ;  /* 0x0000a30000047ab9 */ /* 0x000fe20000000800 */
[----:B------:R-:W-:Y:S01]  /*1190*/  UMOV UR38, URZ ;  /* 0x0000003f00267c82 */ /* 0x000fe20008000000 */
[----:B------:R-:W-:Y:S01]  /*11a0*/  UIADD3 UR4, UR4, 0x7f, URZ ;  /* 0x0000007f04047890 */ /* 0x000fe2000fffe03f */
[----:B------:R-:W-:-:S03]  /*11b0*/  UMOV UR39, URZ ;  /* 0x0000003f00277c82 */ /* 0x000fc60008000000 */
[----:B------:R-:W-:-:S04]  /*11c0*/  USHF.R.S32.HI UR5, URZ, 0x1f, UR4 ;  /* 0x0000001f3f057899 */ /* 0x000fc80008011404 */
[----:B------:R-:W-:-:S04]  /*11d0*/  ULEA.HI UR5, UR5, UR4, URZ, 0x7 ;  /* 0x0000000405057291 */ /* 0x000fc8000f8f383f */
[----:B------:R-:W-:-:S12]  /*11e0*/  USHF.R.S32.HI UR40, URZ, 0x7, UR5 ;  /* 0x000000073f287899 */ /* 0x000fd80008011405 */
.L_x_294:
[----:B------:R-:W-:Y:S01]  /*11f0*/  LOP3.LUT R0, R18, 0x80, RZ, 0xc0, !PT ;  /* 0x0000008012007812 */ /* 0x000fe200078ec0ff */
[----:B------:R-:W3:Y:S01]  /*1200*/  S2UR UR7, SR_CgaCtaId ;  /* 0x00000000000779c3 */ /* 0x000ee20000008800 */
[----:B------:R-:W-:Y:S02]  /*1210*/  UMOV UR6, 0x400 ;  /* 0x0000040000067882 */ /* 0x000fe40000000000 */
[----:B------:R-:W-:-:S06]  /*1220*/  SHF.R.U32.HI R0, RZ, 0x7, R0 ;  /* 0x00000007ff007819 */ /* 0x000fcc0000011600 */
[----:B----4-:R-:W4:Y:S01]  /*1230*/  SHFL.IDX PT, R0, R0, RZ, 0x1f ;  /* 0x00001fff00007589 */ /* 0x010f2200000e0000 */
[----:B---3--:R-:W-:Y:S01]  /*1240*/  ULEA UR6, UR7, UR6, 0x18 ;  /* 0x0000000607067291 */ /* 0x008fe2000f8ec03f */
[----:B----4-:R-:W-:-:S13]  /*1250*/  R2UR UR4, R0 ;  /* 0x00000000000472ca */ /* 0x010fda00000e0000 */
[----:B------:R-:W-:-:S04]  /*1260*/  ULEA.HI UR5, UR4, UR4, URZ, 0x1 ;  /* 0x0000000404057291 */ /* 0x000fc8000f8f083f */
[----:B------:R-:W-:-:S04]  /*1270*/  ULOP3.LUT UR5, UR5, 0x7fffe, URZ, 0xc0, !UPT ;  /* 0x0007fffe05057892 */ /* 0x000fc8000f8ec03f */
[----:B------:R-:W-:-:S03]  /*1280*/  UIADD3 UR5, UR4, -UR5, URZ ;  /* 0x8000000504057290 */ /* 0x000fc6000fffe03f */
[----:B------:R-:W-:Y:S01]  /*1290*/  ULDC UR4, c[0x0][0x28c] ;  /* 0x0000a30000047ab9 */ /* 0x000fe20000000800 */
[----:B------:R-:W-:Y:S01]  /*12a0*/  ULEA UR5, UR5, UR6, 0xd ;  /* 0x0000000605057291 */ /* 0x000fe2000f8e683f */
[----:B------:R-:W-:-:S03]  /*12b0*/  ISETP.LT.AND P0, PT, RZ, UR4, PT ;  /* 0x00000004ff007c0c */ /* 0x000fc6000bf01270 */
[----:B------:R-:W-:-:S04]  /*12c0*/  UIADD3 UR5, UR5, 0x100, URZ ;  /* 0x0000010005057890 */ /* 0x000fc8000fffe03f */
[----:B------:R-:W-:-:S04]  /*12d0*/  USHF.R.U32.HI UR5, URZ, 0x4, UR5 ;  /* 0x000000043f057899 */ /* 0x000fc80008011605 */
[----:B------:R-:W-:-:S04]  /*12e0*/  ULOP3.LUT UR5, UR5, 0x3fff, URZ, 0xc0, !UPT ;  /* 0x00003fff05057892 */ /* 0x000fc8000f8ec03f */
[----:B------:R-:W-:Y:S01]  /*12f0*/  ULOP3.LUT UR41, UR5, 0x10000, URZ, 0xfc, !UPT ;  /* 0x0001000005297892 */ /* 0x000fe2000f8efc3f */
[----:B01----:R-:W-:Y:S11]  /*1300*/  @P0 BRA `(.L_x_17) ;  /* 0x0000000000400947 */ /* 0x003ff60003800000 */
[----:B------:R-:W-:Y:S01]  /*1310*/  MOV R0, 0x0 ;  /* 0x0000000000007802 */ /* 0x000fe20000000f00 */
[----:B------:R-:W-:Y:S01]  /*1320*/  ULDC.64 UR4, c[0x4][0x68] ;  /* 0x01001a0000047ab9 */ /* 0x000fe20000000a00 */
[----:B------:R-:W-:Y:S01]  /*1330*/  ULDC.64 UR6, c[0x4][0x8] ;  /* 0x0100020000067ab9 */ /* 0x000fe20000000a00 */
[----:B01----:R-:W-:Y:S01]  /*1340*/  IMAD.U32 R4, RZ, RZ, UR4 ;  /* 0x00000004ff047e24 */ /* 0x003fe2000f8e00ff */
[----:B------:R0:W1:Y:S01]  /*1350*/  LDC.64 R14, c[0x4][R0] ;  /* 0x01000000000e7b82 */ /* 0x0000620000000a00 */
[----:B------:R-:W-:Y:S01]  /*1360*/  IMAD.U32 R5, RZ, RZ, UR5 ;  /* 0x00000005ff057e24 */ /* 0x000fe2000f8e00ff */
[----:B------:R-:W-:Y:S01]  /*1370*/  ULDC.64 UR4, c[0x4][0x70] ;  /* 0x01001c0000047ab9 */ /* 0x000fe20000000a00 */
[----:B------:R-:W-:Y:S02]  /*1380*/  IMAD.U32 R10, RZ, RZ, UR6 ;  /* 0x00000006ff0a7e24 */ /* 0x000fe4000f8e00ff */
[----:B------:R-:W-:Y:S02]  /*1390*/  IMAD.U32 R6, RZ, RZ, UR4 ;  /* 0x00000004ff067e24 */ /* 0x000fe4000f8e00ff */
[----:B------:R-:W-:-:S02]  /*13a0*/  IMAD.U32 R7, RZ, RZ, UR5 ;  /* 0x00000005ff077e24 */ /* 0x000fc4000f8e00ff */
[----:B------:R-:W-:Y:S02]  /*13b0*/  IMAD.U32 R11, RZ, RZ, UR7 ;  /* 0x00000007ff0b7e24 */ /* 0x000fe4000f8e00ff */
[----:B------:R-:W-:Y:S02]  /*13c0*/  IMAD.MOV.U32 R8, RZ, RZ, 0x1e1 ;  /* 0x000001e1ff087424 */ /* 0x000fe400078e00ff */
[----:B------:R-:W-:Y:S02]  /*13d0*/  IMAD.MOV.U32 R12, RZ, RZ, 0x1 ;  /* 0x00000001ff0c7424 */ /* 0x000fe400078e00ff */
[----:B0-----:R-:W-:-:S07]  /*13e0*/  IMAD.MOV.U32 R13, RZ, RZ, RZ ;  /* 0x000000ffff0d7224 */ /* 0x001fce00078e00ff */
[----:B------:R-:W-:-:S07]  /*13f0*/  LEPC R20, `(.L_x_17) ;  /* 0x000000001014794e */ /* 0x000fce0000000000 */
[----:B-12--5:R-:W-:Y:S05]  /*1400*/  CALL.ABS.NOINC R14 ;  /* 0x000000000e007343 */ /* 0x026fea0003c00000 */
.L_x_17:
[----:B------:R-:W-:-:S04]  /*1410*/  LOP3.LUT R0, R19, 0x1, RZ, 0xfc, !PT ;  /* 0x0000000113007812 */ /* 0x000fc800078efcff */
[----:B------:R-:W-:-:S13]  /*1420*/  ISETP.NE.AND P0, PT, R0, 0x3, PT ;  /* 0x000000030000780c */ /* 0x000fda0003f05270 */
[----:B------:R-:W-:Y:S05]  /*1430*/  @!P0 BRA `(.L_x_18) ;  /* 0x0000000000048947 */ /* 0x000fea0003800000 */
[----:B------:R-:W-:Y:S01]  /*1440*/  BPT.TRAP 0x1 ;  /* 0x000000040000795c */ /* 0x000fe20000300000 */
.L_x_18:
[----:B------:R-:W3:Y:S01]  /*1450*/  S2UR UR5, SR_CgaCtaId ;  /* 0x00000000000579c3 */ /* 0x000ee20000008800 */
[----:B------:R-:W-:Y:S01]  /*1460*/  UMOV UR4, 0x400 ;  /* 0x0000040000047882 */ /* 0x000fe20000000000 */
[----:B------:R-:W-:Y:S02]  /*1470*/  IMAD.U32 R0, RZ, RZ, UR38 ;  /* 0x00000026ff007e24 */ /* 0x000fe4000f8e00ff */
[----:B------:R-:W-:-:S03]  /*1480*/  IMAD.U32 R3, RZ, RZ, UR39 ;  /* 0x00000027ff037e24 */ /* 0x000fc6000f8e00ff */
[----:B------:R-:W-:Y:S01]  /*1490*/  SHF.L.U32 R0, R0, 0x1f, RZ ;  /* 0x0000001f00007819 */ /* 0x000fe200000006ff */
[----:B---3--:R-:W-:-:S06]  /*14a0*/  ULEA UR4, UR5, UR4, 0x18 ;  /* 0x0000000405047291 */ /* 0x008fcc000f8ec03f */
[----:B------:R-:W-:-:S04]  /*14b0*/  IMAD.U32 R6, RZ, RZ, UR4 ;  /* 0x00000004ff067e24 */ /* 0x000fc8000f8e00ff */
[----:B------:R-:W-:-:S04]  /*14c0*/  IMAD R3, R3, 0x8, R6 ;  /* 0x0000000803037824 */ /* 0x000fc800078e0206 */
[----:B------:R3:W4:Y:S01]  /*14d0*/  SYNCS.PHASECHK.TRANS64.TRYWAIT P1, [R3+URZ], R0 ;  /* 0x00000000030075a7 */ /* 0x000722000802017f */
[----:B------:R-:W-:Y:S05]  /*14e0*/  @!P0 BRA `(.L_x_19) ;  /* 0x0000000000048947 */ /* 0x000fea0003800000 */
[----:B------:R-:W-:Y:S01]  /*14f0*/  BPT.TRAP 0x1 ;  /* 0x000000040000795c */ /* 0x000fe20000300000 */
.L_x_19:
[----:B----4-:R-:W-:Y:S05]  /*1500*/  @P1 BRA `(.L_x_20) ;  /* 0x0000000000081947 */ /* 0x010fea0003800000 */
[----:B------:R-:W4:Y:S02]  /*1510*/  SYNCS.PHASECHK.TRANS64.TRYWAIT P1, [R3+URZ], R0 ;  /* 0x00000000030075a7 */ /* 0x000f24000802017f */
[----:B----4-:R-:W-:Y:S05]  /*1520*/  @!P1 BRA `(.L_x_21) ;  /* 0x0000008c00ac9947 */ /* 0x010fea0003800000 */
.L_x_20:
[----:B------:R-:W-:-:S04]  /*1530*/  UISETP.LT.AND UP0, UPT, UR40, 0x1, UPT ;  /* 0x000000012800788c */ /* 0x000fc8000bf01270 */
[----:B------:R-:W-:-:S06]  /*1540*/  USEL UR4, UR40, 0x1, UP0 ;  /* 0x0000000128047887 */ /* 0x000fcc0008000000 */
[----:B---34-:R-:W-:Y:S01]  /*1550*/  IMAD.U32 R0, RZ, RZ, UR4 ;  /* 0x00000004ff007e24 */ /* 0x018fe2000f8e00ff */
[----:B------:R-:W-:Y:S05]  /*1560*/  WARPSYNC.ALL ;  /* 0x0000000000007948 */ /* 0x000fea0003800000 */
[----:B------:R-:W-:-:S04]  /*1570*/  IADD3 R0, -R0, UR40, RZ ;  /* 0x0000002800007c10 */ /* 0x000fc8000fffe1ff */
[----:B------:R-:W-:Y:S02]  /*1580*/  ISETP.GE.AND P1, PT, R0, 0x1, PT ;  /* 0x000000010000780c */ /* 0x000fe40003f26270 */
[----:B------:R-:W-:Y:S01]  /*1590*/  R2UR UR4, R6 ;  /* 0x00000000060472ca */ /* 0x000fe200000e0000 */
[----:B------:R-:W-:Y:S01]  /*15a0*/  ULEA UR5, UR39, UR41, 0xb ;  /* 0x0000002927057291 */ /* 0x000fe2000f8e583f */
[----:B------:R-:W-:Y:S01]  /*15b0*/  WARPGROUP.ARRIVE ;  /* 0x00000000000079c5 */ /* 0x000fe20000000000 */
[----:B------:R-:W-:Y:S01]  /*15c0*/  UMOV UR9, 0x40000040 ;  /* 0x4000004000097882 */ /* 0x000fe20000000000 */
[----:B------:R-:W-:-:S04]  /*15d0*/  UMOV UR11, 0x40000040 ;  /* 0x40000040000b7882 */ /* 0x000fc80000000000 */
[----:B------:R-:W-:-:S05]  /*15e0*/  UMOV UR8, UR5 ;  /* 0x0000000500087c82 */ /* 0x000fca0008000000 */
[----:B------:R-:W-:-:S04]  /*15f0*/  UIADD3 UR4, UR4, 0x20100, URZ ;  /* 0x0002010004047890 */ /* 0x000fc8000fffe03f */
[----:B------:R-:W-:-:S04]  /*1600*/  USHF.R.U32.HI UR4, URZ, 0x4, UR4 ;  /* 0x000000043f047899 */ /* 0x000fc80008011604 */
[----:B------:R-:W-:-:S04]  /*1610*/  ULOP3.LUT UR4, UR4, 0x3fff, URZ, 0xc0, !UPT ;  /* 0x00003fff04047892 */ /* 0x000fc8000f8ec03f */
[----:B------:R-:W-:-:S04]  /*1620*/  ULOP3.LUT UR4, UR4, 0x10000, URZ, 0xfc, !UPT ;  /* 0x0001000004047892 */ /* 0x000fc8000f8efc3f */
[----:B------:R-:W-:-:S07]  /*1630*/  ULEA UR6, UR39, UR4, 0xa ;  /* 0x0000000427067291 */ /* 0x000fce000f8e503f */
[----:B------:R-:W-:Y:S02]  /*1640*/  UMOV UR10, UR6 ;  /* 0x00000006000a7c82 */ /* 0x000fe40008000000 */
[----:B------:R-:W-:Y:S01]  /*1650*/  IGMMA.64x128x32.S8.S8 R88, gdesc[UR8], RZ, !UPT, gsb0 ;  /* 0x03600000085879f1 */ /* 0x000fe2000c0410ff */
[----:B------:R-:W-:Y:S01]  /*1660*/  UIADD3 UR8, UR5, 0x400, URZ ;  /* 0x0000040005087890 */ /* 0x000fe2000fffe03f */
[----:B------:R-:W-:Y:S01]  /*1670*/  UMOV UR9, 0x40000040 ;  /* 0x4000004000097882 */ /* 0x000fe20000000000 */
[----:B------:R-:W-:Y:S02]  /*1680*/  WARPGROUP.DEPBAR.LE gsb0, 0x0 ;  /* 0x00008000000079c5 */ /* 0x000fe40000010000 */
[----:B------:R-:W-:-:S06]  /*1690*/  WARPGROUP.ARRIVE ;  /* 0x00000000000079c5 */ /* 0x000fcc0000000000 */
[----:B------:R-:W-:Y:S01]  /*16a0*/  IGMMA.64x128x32.S8.S8 R24, gdesc[UR8], RZ, !UPT, gsb0 ;  /* 0x03600000081879f1 */ /* 0x000fe2000c0410ff */
[----:B------:R-:W-:Y:S02]  /*16b0*/  UIADD3 UR8, UR5, 0x2, URZ ;  /* 0x0000000205087890 */ /* 0x000fe4000fffe03f */
[----:B------:R-:W-:Y:S01]  /*16c0*/  UIADD3 UR10, UR6, 0x2, URZ ;  /* 0x00000002060a7890 */ /* 0x000fe2000fffe03f */
[----:B------:R-:W-:Y:S01]  /*16d0*/  UMOV UR9, 0x40000040 ;  /* 0x4000004000097882 */ /* 0x000fe20000000000 */
[----:B------:R-:W-:Y:S01]  /*16e0*/  UMOV UR11, 0x40000040 ;  /* 0x40000040000b7882 */ /* 0x000fe20000000000 */
[----:B------:R-:W-:Y:S02]  /*16f0*/  WARPGROUP.DEPBAR.LE gsb0, 0x0 ;  /* 0x00008000000079c5 */ /* 0x000fe40000010000 */
[----:B------:R-:W-:-:S06]  /*1700*/  WARPGROUP.ARRIVE ;  /* 0x00000000000079c5 */ /* 0x000fcc0000000000 */
[----:B------:R-:W-:Y:S01]  /*1710*/  IGMMA.64x128x32.S8.S8 R88, gdesc[UR8], R88, gsb0 ;  /* 0x03600000085879f1 */ /* 0x000fe20008041058 */
[----:B------:R-:W-:Y:S01]  /*1720*/  UIADD3 UR8, UR5, 0x402, URZ ;  /* 0x0000040205087890 */ /* 0x000fe2000fffe03f */
[----:B------:R-:W-:Y:S01]  /*1730*/  UMOV UR9, 0x40000040 ;  /* 0x4000004000097882 */ /* 0x000fe20000000000 */
[----:B------:R-:W-:Y:S02]  /*1740*/  WARPGROUP.DEPBAR.LE gsb0, 0x0 ;  /* 0x00008000000079c5 */ /* 0x000fe40000010000 */
[----:B------:R-:W-:-:S06]  /*1750*/  WARPGROUP.ARRIVE ;  /* 0x00000000000079c5 */ /* 0x000fcc0000000000 */
[----:B------:R-:W-:Y:S01]  /*1760*/  IGMMA.64x128x32.S8.S8 R24, gdesc[UR8], R24, gsb0 ;  /* 0x03600000081879f1 */ /* 0x000fe20008041018 */
        /* <DEDUP_REMOVED lines=23> */
[----:B------:R-:W-:Y:S03]  /*18e0*/  IGMMA.64x128x32.S8.S8 R24, gdesc[UR8], R24, gsb0 ;  /* 0x03600000081879f1 */ /* 0x000fe60008041018 */
[----:B------:R-:W-:Y:S02]  /*18f0*/  WARPGROUP.DEPBAR.LE gsb0, 0x0 ;  /* 0x00008000000079c5 */ /* 0x000fe40000010000 */
[----:B------:R-:W-:Y:S05]  /*1900*/  @!P1 BRA `(.L_x_22) ;  /* 0x0000000400749947 */ /* 0x000fea0003800000 */
[----:B------:R-:W-:Y:S02]  /*1910*/  UIADD3 UR5, UR39, 0x1, URZ ;  /* 0x0000000127057890 */ /* 0x000fe4000fffe03f */
[----:B------:R-:W-:Y:S02]  /*1920*/  IMAD.U32 R3, RZ, RZ, UR39 ;  /* 0x00000027ff037e24 */ /* 0x000fe4000f8e00ff */
[----:B------:R-:W-:-:S04]  /*1930*/  UISETP.NE.AND UP0, UPT, UR5, 0x4, UPT ;  /* 0x000000040500788c */ /* 0x000fc8000bf05270 */
[----:B------:R-:W-:Y:S02]  /*1940*/  USEL UR6, URZ, 0x1, UP0 ;  /* 0x000000013f067887 */ /* 0x000fe40008000000 */
[----:B------:R-:W-:Y:S02]  /*1950*/  USEL UR5, UR5, URZ, UP0 ;  /* 0x0000003f05057287 */ /* 0x000fe40008000000 */
[----:B------:R-:W-:-:S06]  /*1960*/  ULOP3.LUT UR6, UR38, UR6, URZ, 0x3c, !UPT ;  /* 0x0000000626067292 */ /* 0x000fcc000f8e3c3f */
[----:B------:R-:W-:-:S07]  /*1970*/  IMAD.U32 R7, RZ, RZ, UR6 ;  /* 0x00000006ff077e24 */ /* 0x000fce000f8e00ff */
.L_x_29:
[----:B------:R-:W-:Y:S05]  /*1980*/  @!P0 BRA `(.L_x_23) ;  /* 0x0000000000048947 */ /* 0x000fea0003800000 */
[----:B------:R-:W-:Y:S01]  /*1990*/  BPT.TRAP 0x1 ;  /* 0x000000040000795c */ /* 0x000fe20000300000 */
.L_x_23:
[----:B------:R-:W3:Y:S01]  /*19a0*/  S2UR UR7, SR_CgaCtaId ;  /* 0x00000000000779c3 */ /* 0x000ee20000008800 */
[----:B------:R-:W-:Y:S01]  /*19b0*/  UMOV UR6, 0x400 ;  /* 0x0000040000067882 */ /* 0x000fe20000000000 */
[----:B01----:R-:W-:Y:S01]  /*19c0*/  IMAD.U32 R5, RZ, RZ, UR5 ;  /* 0x00000005ff057e24 */ /* 0x003fe2000f8e00ff */
[----:B------:R-:W-:Y:S01]  /*19d0*/  SHF.L.U32 R4, R7, 0x1f, RZ ;  /* 0x0000001f07047819 */ /* 0x000fe200000006ff */
[----:B---3--:R-:W-:-:S06]  /*19e0*/  ULEA UR6, UR7, UR6, 0x18 ;  /* 0x0000000607067291 */ /* 0x008fcc000f8ec03f */
[----:B------:R-:W-:-:S04]  /*19f0*/  IMAD.U32 R6, RZ, RZ, UR6 ;  /* 0x00000006ff067e24 */ /* 0x000fc8000f8e00ff */
[----:B------:R-:W-:-:S04]  /*1a00*/  IMAD R5, R5, 0x8, R6 ;  /* 0x0000000805057824 */ /* 0x000fc800078e0206 */
[----:B------:R0:W1:Y:S01]  /*1a10*/  SYNCS.PHASECHK.TRANS64.TRYWAIT P1, [R5+URZ], R4 ;  /* 0x00000004050075a7 */ /* 0x000062000802017f */
[----:B------:R-:W-:Y:S05]  /*1a20*/  @!P0 BRA `(.L_x_24) ;  /* 0x0000000000048947 */ /* 0x000fea0003800000 */
[----:B------:R-:W-:Y:S01]  /*1a30*/  BPT.TRAP 0x1 ;  /* 0x000000040000795c */ /* 0x000fe20000300000 */
.L_x_24:
[----:B-1----:R-:W-:Y:S05]  /*1a40*/  @P1 BRA `(.L_x_25) ;  /* 0x0000000000081947 */ /* 0x002fea0003800000 */
[----:B------:R-:W1:Y:S02]  /*1a50*/  SYNCS.PHASECHK.TRANS64.TRYWAIT P1, [R5+URZ], R4 ;  /* 0x00000004050075a7 */ /* 0x000e64000802017f */
[----:B-1----:R-:W-:Y:S05]  /*1a60*/  @!P1 BRA `(.L_x_26) ;  /* 0x0000008800709947 */ /* 0x002fea0003800000 */
.L_x_25:
[----:B------:R-:W-:Y:S01]  /*1a70*/  ULEA UR6, UR5, UR41, 0xb ;  /* 0x0000002905067291 */ /* 0x000fe2000f8e583f */
[----:B------:R-:W-:Y:S01]  /*1a80*/  WARPGROUP.ARRIVE ;  /* 0x00000000000079c5 */ /* 0x000fe20000000000 */
[----:B------:R-:W-:Y:S01]  /*1a90*/  ULEA UR7, UR5, UR4, 0xa ;  /* 0x0000000405077291 */ /* 0x000fe2000f8e503f */
[----:B------:R-:W-:Y:S01]  /*1aa0*/  UMOV UR9, 0x40000040 ;  /* 0x4000004000097882 */ /* 0x000fe20000000000 */
[----:B------:R-:W-:-:S03]  /*1ab0*/  UMOV UR11, 0x40000040 ;  /* 0x40000040000b7882 */ /* 0x000fc60000000000 */
[----:B------:R-:W-:Y:S02]  /*1ac0*/  UMOV UR8, UR6 ;  /* 0x0000000600087c82 */ /* 0x000fe40008000000 */
[----:B------:R-:W-:Y:S02]  /*1ad0*/  UMOV UR10, UR7 ;  /* 0x00000007000a7c82 */ /* 0x000fe40008000000 */
        /* <DEDUP_REMOVED lines=44> */
[----:B------:R-:W-:Y:S01]  /*1da0*/  BPT.TRAP 0x1 ;  /* 0x000000040000795c */ /* 0x000fe20000300000 */
.L_x_27:
[----:B------:R-:W-:-:S13]  /*1db0*/  ISETP.NE.AND P1, PT, R23, RZ, PT ;  /* 0x000000ff1700720c */ /* 0x000fda0003f25270 */
[----:B01----:R-:W-:-:S04]  /*1dc0*/  @P1 IMAD R4, R3, 0x8, R6 ;  /* 0x0000000803041824 */ /* 0x003fc800078e0206 */
[----:B------:R-:W-:-:S05]  /*1dd0*/  @P1 VIADD R5, R4, 0x20 ;  /* 0x0000002004051836 */ /* 0x000fca0000000000 */
[----:B------:R-:W-:-:S04]  /*1de0*/  @P1 PRMT R5, R152, 0x654, R5 ;  /* 0x0000065498051816 */ /* 0x000fc80000000005 */
[----:B------:R0:W-:Y:S01]  /*1df0*/  @P1 SYNCS.ARRIVE.TRANS64.RED.A1T0 RZ, [R5+URZ], RZ ;  /* 0x000000ff05ff19a7 */ /* 0x0001e2000810043f */
[----:B------:R-:W-:-:S13]  /*1e00*/  ISETP.GT.U32.AND P1, PT, R19, 0x1, PT ;  /* 0x000000011300780c */ /* 0x000fda0003f24070 */
[----:B0-----:R-:W-:Y:S05]  /*1e10*/  @P1 BRA `(.L_x_28) ;  /* 0x0000000000041947 */ /* 0x001fea0003800000 */
[----:B------:R-:W-:Y:S01]  /*1e20*/  BPT.TRAP 0x1 ;  /* 0x000000040000795c */ /* 0x000fe20000300000 */
.L_x_28:
[----:B------:R-:W-:Y:S01]  /*1e30*/  UIADD3 UR5, UR5, 0x1, URZ ;  /* 0x0000000105057890 */ /* 0x000fe2000fffe03f */
[C---:B------:R-:W-:Y:S01]  /*1e40*/  ISETP.GT.AND P2, PT, R0.reuse, 0x1, PT ;  /* 0x000000010000780c */ /* 0x040fe20003f44270 */
[----:B------:R-:W-:Y:S02]  /*1e50*/  VIADD R3, R3, 0x1 ;  /* 0x0000000103037836 */ /* 0x000fe40000000000 */
[----:B------:R-:W-:Y:S01]  /*1e60*/  UISETP.NE.AND UP0, UPT, UR5, 0x4, UPT ;  /* 0x000000040500788c */ /* 0x000fe2000bf05270 */
[----:B------:R-:W-:Y:S02]  /*1e70*/  VIADD R0, R0, 0xffffffff ;  /* 0xffffffff00007836 */ /* 0x000fe40000000000 */
[C---:B------:R-:W-:Y:S01]  /*1e80*/  ISETP.NE.AND P1, PT, R3.reuse, 0x4, PT ;  /* 0x000000040300780c */ /* 0x040fe20003f25270 */
[----:B------:R-:W-:Y:S02]  /*1e90*/  USEL UR6, URZ, 0x1, UP0 ;  /* 0x000000013f067887 */ /* 0x000fe40008000000 */
[----:B------:R-:W-:Y:S01]  /*1ea0*/  USEL UR5, UR5, URZ, UP0 ;  /* 0x0000003f05057287 */ /* 0x000fe20008000000 */
[----:B------:R-:W-:-:S03]  /*1eb0*/  SEL R3, R3, RZ, P1 ;  /* 0x000000ff03037207 */ /* 0x000fc60000800000 */
[----:B------:R-:W-:Y:S01]  /*1ec0*/  LOP3.LUT R7, R7, UR6, RZ, 0x3c, !PT ;  /* 0x0000000607077c12 */ /* 0x000fe2000f8e3cff */
[----:B------:R-:W-:Y:S07]  /*1ed0*/  @P2 BRA `(.L_x_29) ;  /* 0xfffffff800a82947 */ /* 0x000fee000383ffff */
.L_x_22:
[----:B------:R-:W3:Y:S02]  /*1ee0*/  LDC R0, c[0x0][0x28c] ;  /* 0x0000a300ff007b82 */ /* 0x000ee40000000800 */
[----:B---3--:R-:W-:-:S13]  /*1ef0*/  ISETP.GE.AND P1, PT, R0, 0x1, PT ;  /* 0x000000010000780c */ /* 0x008fda0003f26270 */
[----:B------:R-:W-:Y:S05]  /*1f00*/  @!P1 BRA `(.L_x_30) ;  /* 0x0000000000409947 */ /* 0x000fea0003800000 */
[----:B------:R-:W-:Y:S05]  /*1f10*/  @!P0 BRA `(.L_x_31) ;  /* 0x0000000000048947 */ /* 0x000fea0003800000 */
[----:B------:R-:W-:Y:S01]  /*1f20*/  BPT.TRAP 0x1 ;  /* 0x000000040000795c */ /* 0x000fe20000300000 */
.L_x_31:
[----:B------:R-:W-:Y:S01]  /*1f30*/  ISETP.NE.AND P0, PT, R23, RZ, PT ;  /* 0x000000ff1700720c */ /* 0x000fe20003f05270 */
[----:B------:R-:W-:-:S12]  /*1f40*/  UISETP.LT.AND UP1, UPT, UR40, 0x1, UPT ;  /* 0x000000012800788c */ /* 0x000fd8000bf21270 */
[----:B------:R-:W-:-:S05]  /*1f50*/  VOTEU.ANY UP0, P0 ;  /* 0x00000000003f7886 */ /* 0x000fca0000000100 */
[----:B------:R-:W-:-:S04]  /*1f60*/  @UP0 USEL UR4, UR40, 0x1, UP1 ;  /* 0x0000000128040887 */ /* 0x000fc80008800000 */
[----:B------:R-:W-:-:S06]  /*1f70*/  @UP0 UIADD3 UR4, UR39, UR40, -UR4 ;  /* 0x0000002827040290 */ /* 0x000fcc000fffe804 */
[----:B------:R-:W-:-:S04]  /*1f80*/  IMAD.U32 R0, RZ, RZ, UR4 ;  /* 0x00000004ff007e24 */ /* 0x000fc8000f8e00ff */
[----:B------:R-:W-:-:S05]  /*1f90*/  @P0 IMAD.SHL.U32 R0, R0, 0x8, RZ ;  /* 0x0000000800000824 */ /* 0x000fca00078e00ff */
[----:B------:R-:W-:-:S04]  /*1fa0*/  @P0 LOP3.LUT R0, R0, 0x18, RZ, 0xc0, !PT ;  /* 0x0000001800000812 */ /* 0x000fc800078ec0ff */
[----:B------:R-:W-:-:S04]  /*1fb0*/  @P0 IADD3 R3, R6, 0x20, R0 ;  /* 0x0000002006030810 */ /* 0x000fc80007ffe000 */
[----:B------:R-:W-:-:S04]  /*1fc0*/  @P0 PRMT R3, R152, 0x654, R3 ;  /* 0x0000065498030816 */ /* 0x000fc80000000003 */
[----:B------:R3:W-:Y:S01]  /*1fd0*/  @P0 SYNCS.ARRIVE.TRANS64.RED.A1T0 RZ, [R3+URZ], RZ ;  /* 0x000000ff03ff09a7 */ /* 0x0007e2000810043f */
[----:B------:R-:W-:-:S13]  /*1fe0*/  ISETP.GT.U32.AND P0, PT, R19, 0x1, PT ;  /* 0x000000011300780c */ /* 0x000fda0003f04070 */
[----:B---3--:R-:W-:Y:S05]  /*1ff0*/  @P0 BRA `(.L_x_30) ;  /* 0x0000000000040947 */ /* 0x008fea0003800000 */
[----:B------:R-:W-:Y:S01]  /*2000*/  BPT.TRAP 0x1 ;  /* 0x000000040000795c */ /* 0x000fe20000300000 */
.L_x_30:
[----:B------:R-:W3:Y:S01]  /*2010*/  LDC R6, c[0x0][0x288] ;  /* 0x0000a200ff067b82 */ /* 0x000ee20000000800 */
[--C-:B------:R-:W-:Y:S01]  /*2020*/  SHF.R.U32.HI R0, RZ, 0x2, R18.reuse ;  /* 0x00000002ff007819 */ /* 0x100fe20000011612 */
[----:B------:R-:W-:Y:S01]  /*2030*/  UIADD3 UR39, UR40, UR39, URZ ;  /* 0x0000002728277290 */ /* 0x000fe2000fffe03f */
[----:B01----:R-:W-:Y:S01]  /*2040*/  SHF.R.U32.HI R5, RZ, 0x7, R18 ;  /* 0x00000007ff057819 */ /* 0x003fe20000011612 */
[----:B------:R-:W-:Y:S01]  /*2050*/  IMAD.SHL.U32 R9, R153, 0x80, RZ ;  /* 0x0000008099097824 */ /* 0x000fe200078e00ff */
[----:B------:R-:W-:Y:S01]  /*2060*/  LOP3.LUT R3, R0, 0x7, RZ, 0xc0, !PT ;  /* 0x0000000700037812 */ /* 0x000fe200078ec0ff */
[----:B------:R-:W-:Y:S01]  /*2070*/  USHF.R.U32.HI UR4, URZ, 0x2, UR39 ;  /* 0x000000023f047899 */ /* 0x000fe20008011627 */
[----:B------:R-:W-:Y:S01]  /*2080*/  LOP3.LUT R4, R18, 0x60, RZ, 0xc0, !PT ;  /* 0x0000006012047812 */ /* 0x000fe200078ec0ff */
[----:B------:R-:W-:Y:S01]  /*2090*/  IMAD.SHL.U32 R11, R154, 0x100, RZ ;  /* 0x000001009a0b7824 */ /* 0x000fe200078e00ff */
[----:B------:R-:W-:Y:S01]  /*20a0*/  LOP3.LUT R0, R5, 0x1, RZ, 0xc0, !PT ;  /* 0x0000000105007812 */ /* 0x000fe200078ec0ff */
[----:B------:R-:W-:Y:S01]  /*20b0*/  ULOP3.LUT UR4, UR4, 0x1, URZ, 0xc0, !UPT ;  /* 0x0000000104047892 */ /* 0x000fe2000f8ec03f */
[----:B------:R-:W-:Y:S01]  /*20c0*/  SHF.R.U32.HI R8, RZ, 0x1, R4 ;  /* 0x00000001ff087819 */ /* 0x000fe20000011604 */
[----:B------:R-:W-:Y:S01]  /*20d0*/  IMAD.SHL.U32 R14, R18, 0x2, RZ ;  /* 0x00000002120e7824 */ /* 0x000fe200078e00ff */
[----:B------:R-:W-:Y:S01]  /*20e0*/  ULDC UR8, c[0x0][0x284] ;  /* 0x0000a10000087ab9 */ /* 0x000fe20000000800 */
[----:B------:R-:W-:Y:S01]  /*20f0*/  IMAD.SHL.U32 R4, R0, 0x40, RZ ;  /* 0x0000004000047824 */ /* 0x000fe200078e00ff */
[----:B------:R-:W-:Y:S01]  /*2100*/  UISETP.GT.U32.AND UP1, UPT, UR39, 0x3, UPT ;  /* 0x000000032700788c */ /* 0x000fe2000bf24070 */
[--C-:B------:R-:W-:Y:S01]  /*2110*/  IADD3 R5, RZ, -R8, -R3.reuse ;  /* 0x80000008ff057210 */ /* 0x100fe20007ffe803 */
[----:B------:R-:W-:Y:S01]  /*2120*/  UISETP.NE.U32.AND UP0, UPT, UR4, 0x1, UPT ;  /* 0x000000010400788c */ /* 0x000fe2000bf05070 */
[----:B------:R-:W-:Y:S01]  /*2130*/  SHF.R.S32.HI R162, RZ, 0x1f, R22 ;  /* 0x0000001fffa27819 */ /* 0x000fe20000011416 */
[----:B------:R-:W-:Y:S01]  /*2140*/  ULDC.64 UR6, c[0x0][0x5d0] ;  /* 0x0001740000067ab9 */ /* 0x000fe20000000a00 */
[----:B------:R-:W-:Y:S01]  /*2150*/  LOP3.LUT R3, R4, 0x40, R3, 0xe2, !PT ;  /* 0x0000004004037812 */ /* 0x000fe200078ee203 */
[----:B------:R-:W-:Y:S01]  /*2160*/  UISETP.LT.U32.AND UP1, UPT, UR40, 0x4, UP1 ;  /* 0x000000042800788c */ /* 0x000fe20008f21070 */
[C---:B------:R-:W-:Y:S01]  /*2170*/  LOP3.LUT R14, R9.reuse, 0x6, R14, 0xf8, !PT ;  /* 0x00000006090e7812 */ /* 0x040fe200078ef80e */
[----:B------:R-:W-:Y:S01]  /*2180*/  UISETP.GT.U32.AND UP0, UPT, UR40, 0x3, !UP0 ;  /* 0x000000032800788c */ /* 0x000fe2000c704070 */
[----:B---3--:R-:W-:Y:S01]  /*2190*/  ISETP.GE.AND P0, PT, R9, R6, PT ;  /* 0x000000060900720c */ /* 0x008fe20003f06270 */
[----:B------:R-:W-:Y:S01]  /*21a0*/  IMAD R7, R162, UR6, RZ ;  /* 0x00000006a2077c24 */ /* 0x000fe2000f8e02ff */
[----:B------:R-:W-:Y:S01]  /*21b0*/  LOP3.LUT R4, R18, 0x3, RZ, 0xc0, !PT ;  /* 0x0000000312047812 */ /* 0x000fe200078ec0ff */
[----:B------:R-:W-:Y:S01]  /*21c0*/  IMAD R0, R0, -0x40, R5 ;  /* 0xffffffc000007824 */ /* 0x000fe200078e0205 */
[C---:B------:R-:W-:Y:S01]  /*21d0*/  ISETP.GE.OR P0, PT, R11.reuse, UR8, P0 ;  /* 0x000000080b007c0c */ /* 0x040fe20008706670 */
[----:B------:R-:W-:Y:S01]  /*21e0*/  USEL UR5, URZ, 0x1, !UP1 ;  /* 0x000000013f057887 */ /* 0x000fe2000c800000 */
[----:B------:R-:W-:Y:S01]  /*21f0*/  SHF.R.S32.HI R15, RZ, 0x1f, R14 ;  /* 0x0000001fff0f7819 */ /* 0x000fe2000001140e */
[----:B------:R-:W-:Y:S01]  /*2200*/  IMAD R10, R4, -0x2, R6 ;  /* 0xfffffffe040a7824 */ /* 0x000fe200078e0206 */
[----:B------:R-:W-:Y:S01]  /*2210*/  USEL UR4, URZ, 0x1, !UP0 ;  /* 0x000000013f047887 */ /* 0x000fe2000c000000 */
[----:B------:R-:W-:Y:S01]  /*2220*/  IMAD.WIDE R4, R154, 0x100, RZ ;  /* 0x000001009a047825 */ /* 0x000fe200078e02ff */
[----:B------:R-:W-:Y:S01]  /*2230*/  ULOP3.LUT UR39, UR39, 0x3, URZ, 0xc0, !UPT ;  /* 0x0000000327277892 */ /* 0x000fe2000f8ec03f */
[----:B------:R-:W-:Y:S01]  /*2240*/  IADD3 R0, -R11, UR8, R0 ;  /* 0x000000080b007c10 */ /* 0x000fe2000fffe100 */
[----:B------:R-:W-:Y:S01]  /*2250*/  ULOP3.LUT UR38, UR4, UR38, UR5, 0x96, !UPT ;  /* 0x0000002604267292 */ /* 0x000fe2000f8e9605 */
[----:B------:R-:W-:Y:S01]  /*2260*/  IMAD R13, R22, UR7, R7 ;  /* 0x00000007160d7c24 */ /* 0x000fe2000f8e0207 */
[----:B------:R-:W-:Y:S01]  /*2270*/  LOP3.LUT R153, R4, R3, R8, 0xfe, !PT ;  /* 0x0000000304997212 */ /* 0x000fe200078efe08 */
[----:B------:R-:W-:-:S04]  /*2280*/  IMAD.WIDE.U32 R6, R22, UR6, R14 ;  /* 0x0000000616067c25 */ /* 0x000fc8000f8e000e */
[----:B------:R-:W-:Y:S02]  /*2290*/  IMAD.IADD R7, R7, 0x1, R13 ;  /* 0x0000000107077824 */ /* 0x000fe400078e020d */
[----:B------:R-:W-:Y:S02]  /*22a0*/  IMAD.IADD R3, R10, 0x1, -R9 ;  /* 0x000000010a037824 */ /* 0x000fe400078e0a09 */
[----:B------:R-:W-:Y:S01]  /*22b0*/  IMAD.MOV.U32 R154, RZ, RZ, -0x1 ;  /* 0xffffffffff9a7424 */ /* 0x000fe200078e00ff */
[----:B------:R-:W-:Y:S06]  /*22c0*/  @P0 BRA `(.L_x_32) ;  /* 0x0000006000f40947 */ /* 0x000fec0003800000 */
[----:B------:R-:W0:Y:S01]  /*22d0*/  LDC.64 R20, c[0x0][0x5c8] ;  /* 0x00017200ff147b82 */ /* 0x000e220000000a00 */
[----:B------:R-:W-:Y:S01]  /*22e0*/  ULDC.64 UR4, c[0x0][0x5c0] ;  /* 0x0001700000047ab9 */ /* 0x000fe20000000a00 */
[----:B------:R-:W-:Y:S01]  /*22f0*/  BSSY B0, `(.L_x_32) ;  /* 0x000063a000007945 */ /* 0x000fe20003800000 */
[-C--:B0-----:R-:W-:Y:S01]  /*2300*/  IMAD R8, R5, R20.reuse, RZ ;  /* 0x0000001405087224 */ /* 0x081fe200078e02ff */
[----:B------:R-:W-:Y:S01]  /*2310*/  SHF.L.U64.HI R13, R20, 0x3, R21 ;  /* 0x00000003140d7819 */ /* 0x000fe20000010215 */
[----:B------:R-:W-:-:S04]  /*2320*/  IMAD.WIDE.U32 R6, R153, R20, R6 ;  /* 0x0000001499067225 */ /* 0x000fc800078e0006 */
[----:B------:R-:W-:Y:S01]  /*2330*/  IMAD R9, R153, R21, R8 ;  /* 0x0000001599097224 */ /* 0x000fe200078e0208 */
[----:B------:R-:W-:Y:S01]  /*2340*/  IADD3 R160, P0, R6, UR4, RZ ;  /* 0x0000000406a07c10 */ /* 0x000fe2000ff1e0ff */
[C---:B------:R-:W-:Y:S02]  /*2350*/  IMAD.SHL.U32 R11, R20.reuse, 0x8, RZ ;  /* 0x00000008140b7824 */ /* 0x040fe400078e00ff */
[----:B------:R-:W-:Y:S01]  /*2360*/  IMAD.IADD R9, R7, 0x1, R9 ;  /* 0x0000000107097824 */ /* 0x000fe200078e0209 */
[-C--:B------:R-:W-:Y:S02]  /*2370*/  LEA R6, P2, R20, R160.reuse, 0x7 ;  /* 0x000000a014067211 */ /* 0x080fe400078438ff */
[----:B------:R-:W-:Y:S02]  /*2380*/  IADD3 R8, P1, R11, R160, RZ ;  /* 0x000000a00b087210 */ /* 0x000fe40007f3e0ff */
[----:B------:R-:W-:Y:S02]  /*2390*/  IADD3.X R161, R9, UR5, RZ, P0, !PT ;  /* 0x0000000509a17c10 */ /* 0x000fe400087fe4ff */
[----:B-----5:R-:W-:-:S02]  /*23a0*/  ISETP.NE.AND P0, PT, R156, RZ, PT ;  /* 0x000000ff9c00720c */ /* 0x020fc40003f05270 */
[----:B------:R-:W-:Y:S01]  /*23b0*/  LEA.HI.X R7, R20, R161, R21, 0x7, P2 ;  /* 0x000000a114077211 */ /* 0x000fe200010f3c15 */
[----:B------:R-:W-:Y:S01]  /*23c0*/  IMAD.X R9, R13, 0x1, R161, P1 ;  /* 0x000000010d097824 */ /* 0x000fe200008e06a1 */
[----:B------:R-:W-:-:S05]  /*23d0*/  IADD3 R10, P2, R11, R6, RZ ;  /* 0x000000060b0a7210 */ /* 0x000fca0007f5e0ff */
[----:B------:R-:W-:-:S04]  /*23e0*/  IMAD.X R11, R13, 0x1, R7, P2 ;  /* 0x000000010d0b7824 */ /* 0x000fc800010e0607 */
[----:B------:R-:W-:Y:S05]  /*23f0*/  @!P0 BRA `(.L_x_33) ;  /* 0x0000004800948947 */ /* 0x000fea0003800000 */
[----:B------:R-:W0:Y:S01]  /*2400*/  LDC.64 R158, c[0x0][0x5b0] ;  /* 0x00016c00ff9e7b82 */ /* 0x000e220000000a00 */
[----:B------:R-:W-:Y:S01]  /*2410*/  ULDC.64 UR4, c[0x0][0x5b8] ;  /* 0x00016e0000047ab9 */ /* 0x000fe20000000a00 */
[----:B------:R-:W-:Y:S01]  /*2420*/  ISETP.GE.AND P0, PT, R0, 0x1, PT ;  /* 0x000000010000780c */ /* 0x000fe20003f06270 */
[----:B------:R-:W-:Y:S01]  /*2430*/  IMAD R21, R162, UR4, RZ ;  /* 0x00000004a2157c24 */ /* 0x000fe2000f8e02ff */
[----:B------:R-:W-:Y:S01]  /*2440*/  BSSY B1, `(.L_x_34) ;  /* 0x0000010000017945 */ /* 0x000fe20003800000 */
[C---:B------:R-:W-:Y:S01]  /*2450*/  IMAD.WIDE.U32 R14, R22.reuse, UR4, R14 ;  /* 0x00000004160e7c25 */ /* 0x040fe2000f8e000e */
[----:B------:R-:W-:Y:S02]  /*2460*/  ISETP.LT.OR P3, PT, R3, 0x1, !P0 ;  /* 0x000000010300780c */ /* 0x000fe40004761670 */
[----:B------:R-:W1:Y:S01]  /*2470*/  LDC.64 R12, c[0x0][0x5a8] ;  /* 0x00016a00ff0c7b82 */ /* 0x000e620000000a00 */
[----:B------:R-:W-:Y:S02]  /*2480*/  IMAD R21, R22, UR5, R21 ;  /* 0x0000000516157c24 */ /* 0x000fe4000f8e0215 */
[----:B------:R-:W-:-:S02]  /*2490*/  IMAD.MOV.U32 R20, RZ, RZ, R14 ;  /* 0x000000ffff147224 */ /* 0x000fc400078e000e */
[----:B------:R-:W-:Y:S02]  /*24a0*/  IMAD.IADD R21, R15, 0x1, R21 ;  /* 0x000000010f157824 */ /* 0x000fe400078e0215 */
[-C--:B0-----:R-:W-:Y:S01]  /*24b0*/  IMAD R22, R5, R158.reuse, RZ ;  /* 0x0000009e05167224 */ /* 0x081fe200078e02ff */
[----:B------:R-:W-:Y:S01]  /*24c0*/  SHF.L.U64.HI R165, R158, 0x3, R159 ;  /* 0x000000039ea57819 */ /* 0x000fe2000001029f */
[----:B------:R-:W-:-:S04]  /*24d0*/  IMAD.WIDE.U32 R162, R153, R158, R20 ;  /* 0x0000009e99a27225 */ /* 0x000fc800078e0014 */
[----:B------:R-:W-:Y:S01]  /*24e0*/  IMAD R171, R153, R159, R22 ;  /* 0x0000009f99ab7224 */ /* 0x000fe200078e0216 */
[----:B-1----:R-:W-:Y:S01]  /*24f0*/  IADD3 R162, P1, R162, R12, RZ ;  /* 0x0000000ca2a27210 */ /* 0x002fe20007f3e0ff */
[----:B------:R-:W-:-:S03]  /*2500*/  IMAD.SHL.U32 R164, R158, 0x8, RZ ;  /* 0x000000089ea47824 */ /* 0x000fc600078e00ff */
[----:B------:R-:W-:Y:S01]  /*2510*/  IADD3.X R163, R13, R163, R171, P1, !PT ;  /* 0x000000a30da37210 */ /* 0x000fe20000ffe4ab */
[----:B------:R-:W-:Y:S08]  /*2520*/  @P3 BRA `(.L_x_35) ;  /* 0x0000000000043947 */ /* 0x000ff00003800000 */
[----:B--2---:R0:W5:Y:S02]  /*2530*/  LDG.E.U8 R157, desc[UR36][R162.64] ;  /* 0x00000024a29d7981 */ /* 0x004164000c1e1100 */
.L_x_35:
[----:B------:R-:W-:Y:S05]  /*2540*/  BSYNC B1 ;  /* 0x0000000000017941 */ /* 0x000fea0003800000 */
.L_x_34:
[----:B-----5:R-:W-:Y:S01]  /*2550*/  LOP3.LUT R22, R157, 0xffff, RZ, 0xc0, !PT ;  /* 0x0000ffff9d167812 */ /* 0x020fe200078ec0ff */
[----:B------:R-:W-:Y:S01]  /*2560*/  IMAD.WIDE.U32 R166, R153, R158, R164 ;  /* 0x0000009e99a67225 */ /* 0x000fe200078e00a4 */
[----:B------:R-:W-:Y:S01]  /*2570*/  ISETP.LT.OR P4, PT, R3, 0x2, !P0 ;  /* 0x000000020300780c */ /* 0x000fe20004781670 */
[----:B------:R-:W-:Y:S01]  /*2580*/  BSSY B1, `(.L_x_36) ;  /* 0x000000e000017945 */ /* 0x000fe20003800000 */
[----:B------:R-:W-:Y:S01]  /*2590*/  PRMT R169, R22, 0x8880, RZ ;  /* 0x0000888016a97816 */ /* 0x000fe200000000ff */
[----:B------:R-:W-:Y:S01]  /*25a0*/  IMAD.IADD R167, R171, 0x1, R167 ;  /* 0x00000001aba77824 */ /* 0x000fe200078e02a7 */
[----:B------:R-:W-:Y:S02]  /*25b0*/  IADD3 R166, P2, P5, R14, R12, R166 ;  /* 0x0000000c0ea67210 */ /* 0x000fe40007d5e0a6 */
[----:B------:R-:W-:Y:S01]  /*25c0*/  ISETP.GE.AND P1, PT, R0, 0x9, PT ;  /* 0x000000090000780c */ /* 0x000fe20003f26270 */
[----:B------:R-:W-:Y:S01]  /*25d0*/  IMAD R22, R169, R156, RZ ;  /* 0x0000009ca9167224 */ /* 0x000fe200078e02ff */
[----:B------:R-:W-:-:S02]  /*25e0*/  IADD3.X R167, R21, R13, R167, P2, P5 ;  /* 0x0000000d15a77210 */ /* 0x000fc400017ea4a7 */
[----:B------:R-:W-:Y:S01]  /*25f0*/  ISETP.LT.OR P2, PT, R3, 0x1, !P1 ;  /* 0x000000010300780c */ /* 0x000fe20004f41670 */
[----:B------:R-:W-:-:S05]  /*2600*/  @!P3 IMAD R169, R88, R155, R22 ;  /* 0x0000009b58a9b224 */ /* 0x000fca00078e0216 */
[----:B------:R1:W-:Y:S01]  /*2610*/  @!P3 STG.E.U8 desc[UR36][R160.64], R169 ;  /* 0x000000a9a000b986 */ /* 0x0003e2000c101124 */
[----:B------:R-:W-:Y:S06]  /*2620*/  @P4 BRA `(.L_x_37) ;  /* 0x00000000000c4947 */ /* 0x000fec0003800000 */
[----:B--2---:R-:W1:Y:S02]  /*2630*/  LDG.E.U8 R157, desc[UR36][R162.64+0x1] ;  /* 0x00000124a29d7981 */ /* 0x004e64000c1e1100 */
[----:B-1----:R-:W-:-:S05]  /*2640*/  PRMT R169, R157, 0x8880, RZ ;  /* 0x000088809da97816 */ /* 0x002fca00000000ff */
[----:B------:R-:W-:-:S07]  /*2650*/  IMAD R22, R169, R156, RZ ;  /* 0x0000009ca9167224 */ /* 0x000fce00078e02ff */
.L_x_37:
[----:B------:R-:W-:Y:S05]  /*2660*/  BSYNC B1 ;  /* 0x0000000000017941 */ /* 0x000fea0003800000 */
.L_x_36:
[----:B------:R-:W-:Y:S01]  /*2670*/  @!P4 IMAD R89, R89, R155, R22 ;  /* 0x0000009b5959c224 */ /* 0x000fe200078e0216 */
[----:B------:R-:W-:Y:S04]  /*2680*/  BSSY B1, `(.L_x_38) ;  /* 0x0000006000017945 */ /* 0x000fe80003800000 */
[----:B------:R3:W-:Y:S01]  /*2690*/  @!P4 STG.E.U8 desc[UR36][R160.64+0x1], R89 ;  /* 0x00000159a000c986 */ /* 0x0007e2000c101124 */
[----:B------:R-:W-:Y:S05]  /*26a0*/  @P2 BRA `(.L_x_39) ;  /* 0x00000000000c2947 */ /* 0x000fea0003800000 */
[----:B--2---:R-:W3:Y:S02]  /*26b0*/  LDG.E.U8 R157, desc[UR36][R166.64] ;  /* 0x00000024a69d7981 */ /* 0x004ee4000c1e1100 */
[----:B---3--:R-:W-:-:S05]  /*26c0*/  PRMT R89, R157, 0x8880, RZ ;  /* 0x000088809d597816 */ /* 0x008fca00000000ff */
[----:B------:R-:W-:-:S07]  /*26d0*/  IMAD R22, R89, R156, RZ ;  /* 0x0000009c59167224 */ /* 0x000fce00078e02ff */
.L_x_39:
[----:B------:R-:W-:Y:S05]  /*26e0*/  BSYNC B1 ;  /* 0x0000000000017941 */ /* 0x000fea0003800000 */
.L_x_38:
[C---:B------:R-:W-:Y:S01]  /*26f0*/  ISETP.LT.OR P4, PT, R3.reuse, 0x2, !P1 ;  /* 0x000000020300780c */ /* 0x040fe20004f81670 */
[----:B---3--:R-:W-:Y:S01]  /*2700*/  @!P2 IMAD R89, R90, R155, R22 ;  /* 0x0000009b5a59a224 */ /* 0x008fe200078e0216 */
[----:B------:R-:W-:Y:S01]  /*2710*/  BSSY B1, `(.L_x_40) ;  /* 0x0000009000017945 */ /* 0x000fe20003800000 */
[C---:B------:R-:W-:Y:S02]  /*2720*/  ISETP.LT.OR P3, PT, R3.reuse, 0x9, !P0 ;  /* 0x000000090300780c */ /* 0x040fe40004761670 */
[C---:B------:R-:W-:Y:S01]  /*2730*/  ISETP.LT.OR P5, PT, R3.reuse, 0xa, !P0 ;  /* 0x0000000a0300780c */ /* 0x040fe200047a1670 */
[----:B------:R3:W-:Y:S01]  /*2740*/  @!P2 STG.E.U8 desc[UR36][R8.64], R89 ;  /* 0x000000590800a986 */ /* 0x0007e2000c101124 */
[----:B------:R-:W-:-:S06]  /*2750*/  ISETP.LT.OR P2, PT, R3, 0x9, !P1 ;  /* 0x000000090300780c */ /* 0x000fcc0004f41670 */
[----:B------:R-:W-:Y:S07]  /*2760*/  @P4 BRA `(.L_x_41) ;  /* 0x00000000000c4947 */ /* 0x000fee0003800000 */
[----:B--2---:R-:W3:Y:S02]  /*2770*/  LDG.E.U8 R157, desc[UR36][R166.64+0x1] ;  /* 0x00000124a69d7981 */ /* 0x004ee4000c1e1100 */
[----:B---3--:R-:W-:-:S05]  /*2780*/  PRMT R89, R157, 0x8880, RZ ;  /* 0x000088809d597816 */ /* 0x008fca00000000ff */
[----:B------:R-:W-:-:S07]  /*2790*/  IMAD R22, R89, R156, RZ ;  /* 0x0000009c59167224 */ /* 0x000fce00078e02ff */
.L_x_41:
[----:B------:R-:W-:Y:S05]  /*27a0*/  BSYNC B1 ;  /* 0x0000000000017941 */ /* 0x000fea0003800000 */
.L_x_40:
[----:B------:R-:W-:Y:S01]  /*27b0*/  @!P4 IMAD R91, R91, R155, R22 ;  /* 0x0000009b5b5bc224 */ /* 0x000fe200078e0216 */
[----:B------:R-:W-:Y:S04]  /*27c0*/  BSSY B1, `(.L_x_42) ;  /* 0x0000006000017945 */ /* 0x000fe80003800000 */
[----:B------:R4:W-:Y:S01]  /*27d0*/  @!P4 STG.E.U8 desc[UR36][R8.64+0x1], R91 ;  /* 0x0000015b0800c986 */ /* 0x0009e2000c101124 */
[----:B------:R-:W-:Y:S05]  /*27e0*/  @P3 BRA `(.L_x_43) ;  /* 0x00000000000c3947 */ /* 0x000fea0003800000 */
[----:B--2---:R-:W3:Y:S02]  /*27f0*/  LDG.E.U8 R157, desc[UR36][R162.64+0x8] ;  /* 0x00000824a29d7981 */ /* 0x004ee4000c1e1100 */
[----:B---3--:R-:W-:-:S05]  /*2800*/  PRMT R89, R157, 0x8880, RZ ;  /* 0x000088809d597816 */ /* 0x008fca00000000ff */
[----:B------:R-:W-:-:S07]  /*2810*/  IMAD R22, R89, R156, RZ ;  /* 0x0000009c59167224 */ /* 0x000fce00078e02ff */
.L_x_43:
[----:B------:R-:W-:Y:S05]  /*2820*/  BSYNC B1 ;  /* 0x0000000000017941 */ /* 0x000fea0003800000 */
.L_x_42:
[----:B---3--:R-:W-:Y:S01]  /*2830*/  @!P3 IMAD R89, R92, R155, R22 ;  /* 0x0000009b5c59b224 */ /* 0x008fe200078e0216 */
[----:B------:R-:W-:Y:S04]  /*2840*/  BSSY B1, `(.L_x_44) ;  /* 0x0000006000017945 */ /* 0x000fe80003800000 */
[----:B------:R3:W-:Y:S01]  /*2850*/  @!P3 STG.E.U8 desc[UR36][R160.64+0x8], R89 ;  /* 0x00000859a000b986 */ /* 0x0007e2000c101124 */
[----:B------:R-:W-:Y:S05]  /*2860*/  @P5 BRA `(.L_x_45) ;  /* 0x00000000000c5947 */ /* 0x000fea0003800000 */
[----:B--2---:R-:W3:Y:S02]  /*2870*/  LDG.E.U8 R157, desc[UR36][R162.64+0x9] ;  /* 0x00000924a29d7981 */ /* 0x004ee4000c1e1100 */
[----:B---3--:R-:W-:-:S05]  /*2880*/  PRMT R89, R157, 0x8880, RZ ;  /* 0x000088809d597816 */ /* 0x008fca00000000ff */
[----:B------:R-:W-:-:S07]  /*2890*/  IMAD R22, R89, R156, RZ ;  /* 0x0000009c59167224 */ /* 0x000fce00078e02ff */
.L_x_45:
[----:B------:R-:W-:Y:S05]  /*28a0*/  BSYNC B1 ;  /* 0x0000000000017941 */ /* 0x000fea0003800000 */
.L_x_44:
[----:B------:R-:W-:Y:S01]  /*28b0*/  @!P5 IMAD R93, R93, R155, R22 ;  /* 0x0000009b5d5dd224 */ /* 0x000fe200078e0216 */
[----:B------:R-:W-:Y:S04]  /*28c0*/  BSSY B1, `(.L_x_46) ;  /* 0x0000006000017945 */ /* 0x000fe80003800000 */
[----:B------:R0:W-:Y:S01]  /*28d0*/  @!P5 STG.E.U8 desc[UR36][R160.64+0x9], R93 ;  /* 0x0000095da000d986 */ /* 0x0001e2000c101124 */
[----:B------:R-:W-:Y:S05]  /*28e0*/  @P2 BRA `(.L_x_47) ;  /* 0x00000000000c2947 */ /* 0x000fea0003800000 */
[----:B--2---:R-:W3:Y:S02]  /*28f0*/  LDG.E.U8 R157, desc[UR36][R166.64+0x8] ;  /* 0x00000824a69d7981 */ /* 0x004ee4000c1e1100 */
[----:B---3--:R-:W-:-:S05]  /*2900*/  PRMT R89, R157, 0x8880, RZ ;  /* 0x000088809d597816 */ /* 0x008fca00000000ff */
[----:B------:R-:W-:-:S07]  /*2910*/  IMAD R22, R89, R156, RZ ;  /* 0x0000009c59167224 */ /* 0x000fce00078e02ff */
.L_x_47:
[----:B------:R-:W-:Y:S05]  /*2920*/  BSYNC B1 ;  /* 0x0000000000017941 */ /* 0x000fea0003800000 */
.L_x_46:
        /* <DEDUP_REMOVED lines=11> */
.L_x_49:
[----:B------:R-:W-:Y:S05]  /*29e0*/  BSYNC B1 ;  /* 0x0000000000017941 */ /* 0x000fea0003800000 */
.L_x_48:
[----:B------:R-:W-:Y:S01]  /*29f0*/  @!P4 IMAD R95, R95, R155, R22 ;  /* 0x0000009b5f5fc224 */ /* 0x000fe200078e0216 */
[----:B------:R-:W-:Y:S04]  /*2a00*/  BSSY B1, `(.L_x_50) ;  /* 0x0000006000017945 */ /* 0x000fe80003800000 */
[----:B------:R0:W-:Y:S01]  /*2a10*/  @!P4 STG.E.U8 desc[UR36][R8.64+0x9], R95 ;  /* 0x0000095f0800c986 */ /* 0x0001e2000c101124 */
[----:B------:R-:W-:Y:S05]  /*2a20*/  @P3 BRA `(.L_x_51) ;  /* 0x00000000000c3947 */ /* 0x000fea0003800000 */
[----:B--2---:R-:W3:Y:S02]  /*2a30*/  LDG.E.U8 R157, desc[UR36][R162.64+0x10] ;  /* 0x00001024a29d7981 */ /* 0x004ee4000c1e1100 */
[----:B---3--:R-:W-:-:S05]  /*2a40*/  PRMT R89, R157, 0x8880, RZ ;  /* 0x000088809d597816 */ /* 0x008fca00000000ff */
[----:B------:R-:W-:-:S07]  /*2a50*/  IMAD R22, R89, R156, RZ ;  /* 0x0000009c59167224 */ /* 0x000fce00078e02ff */
.L_x_51:
[----:B------:R-:W-:Y:S05]  /*2a60*/  BSYNC B1 ;  /* 0x0000000000017941 */ /* 0x000fea0003800000 */
.L_x_50:
[----:B---3--:R-:W-:Y:S01]  /*2a70*/  @!P3 IMAD R89, R96, R155, R22 ;  /* 0x0000009b6059b224 */ /* 0x008fe200078e0216 */
[----:B------:R-:W-:Y:S04]  /*2a80*/  BSSY B1, `(.L_x_52) ;  /* 0x0000006000017945 */ /* 0x000fe80003800000 */
[----:B------:R3:W-:Y:S01]  /*2a90*/  @!P3 STG.E.U8 desc[UR36][R160.64+0x10], R89 ;  /* 0x00001059a000b986 */ /* 0x0007e2000c101124 */
[----:B------:R-:W-:Y:S05]  /*2aa0*/  @P5 BRA `(.L_x_53) ;  /* 0x00000000000c5947 */ /* 0x000fea0003800000 */
[----:B--2---:R-:W3:Y:S02]  /*2ab0*/  LDG.E.U8 R157, desc[UR36][R162.64+0x11] ;  /* 0x00001124a29d7981 */ /* 0x004ee4000c1e1100 */
[----:B---3--:R-:W-:-:S05]  /*2ac0*/  PRMT R89, R157, 0x8880, RZ ;  /* 0x000088809d597816 */ /* 0x008fca00000000ff */
[----:B------:R-:W-:-:S07]  /*2ad0*/  IMAD R22, R89, R156, RZ ;  /* 0x0000009c59167224 */ /* 0x000fce00078e02ff */
.L_x_53:
[----:B------:R-:W-:Y:S05]  /*2ae0*/  BSYNC B1 ;  /* 0x0000000000017941 */ /* 0x000fea0003800000 */
.L_x_52:
[----:B------:R-:W-:Y:S01]  /*2af0*/  @!P5 IMAD R97, R97, R155, R22 ;  /* 0x0000009b6161d224 */ /* 0x000fe200078e0216 */
[----:B------:R-:W-:Y:S04]  /*2b00*/  BSSY B1, `(.L_x_54) ;  /* 0x0000006000017945 */ /* 0x000fe80003800000 */
[----:B------:R0:W-:Y:S01]  /*2b10*/  @!P5 STG.E.U8 desc[UR36][R160.64+0x11], R97 ;  /* 0x00001161a000d986 */ /* 0x0001e2000c101124 */
[----:B------:R-:W-:Y:S05]  /*2b20*/  @P2 BRA `(.L_x_55) ;  /* 0x00000000000c2947 */ /* 0x000fea0003800000 */
[----:B--2---:R-:W3:Y:S02]  /*2b30*/  LDG.E.U8 R157, desc[UR36][R166.64+0x10] ;  /* 0x00001024a69d7981 */ /* 0x004ee4000c1e1100 */
[----:B---3--:R-:W-:-:S05]  /*2b40*/  PRMT R89, R157, 0x8880, RZ ;  /* 0x000088809d597816 */ /* 0x008fca00000000ff */
[----:B------:R-:W-:-:S07]  /*2b50*/  IMAD R22, R89, R156, RZ ;  /* 0x0000009c59167224 */ /* 0x000fce00078e02ff */
.L_x_55:
[----:B------:R-:W-:Y:S05]  /*2b60*/  BSYNC B1 ;  /* 0x0000000000017941 */ /* 0x000fea0003800000 */
.L_x_54:
        /* <DEDUP_REMOVED lines=11> */
.L_x_57:
[----:B------:R-:W-:Y:S05]  /*2c20*/  BSYNC B1 ;  /* 0x0000000000017941 */ /* 0x000fea0003800000 */
.L_x_56:
[----:B------:R-:W-:Y:S01]  /*2c30*/  @!P4 IMAD R99, R99, R155, R22 ;  /* 0x0000009b6363c224 */ /* 0x000fe200078e0216 */
[----:B------:R-:W-:Y:S04]  /*2c40*/  BSSY B1, `(.L_x_58) ;  /* 0x0000006000017945 */ /* 0x000fe80003800000 */
[----:B------:R0:W-:Y:S01]  /*2c50*/  @!P4 STG.E.U8 desc[UR36][R8.64+0x11], R99 ;  /* 0x000011630800c986 */ /* 0x0001e2000c101124 */
[----:B------:R-:W-:Y:S05]  /*2c60*/  @P3 BRA `(.L_x_59) ;  /* 0x00000000000c3947 */ /* 0x000fea0003800000 */
[----:B--2---:R-:W3:Y:S02]  /*2c70*/  LDG.E.U8 R157, desc[UR36][R162.64+0x18] ;  /* 0x00001824a29d7981 */ /* 0x004ee4000c1e1100 */
[----:B---3--:R-:W-:-:S05]  /*2c80*/  PRMT R89, R157, 0x8880, RZ ;  /* 0x000088809d597816 */ /* 0x008fca00000000ff */
[----:B------:R-:W-:-:S07]  /*2c90*/  IMAD R22, R89, R156, RZ ;  /* 0x0000009c59167224 */ /* 0x000fce00078e02ff */
.L_x_59:
[----:B------:R-:W-:Y:S05]  /*2ca0*/  BSYNC B1 ;  /* 0x0000000000017941 */ /* 0x000fea0003800000 */
.L_x_58:
[----:B---3--:R-:W-:Y:S01]  /*2cb0*/  @!P3 IMAD R89, R100, R155, R22 ;  /* 0x0000009b6459b224 */ /* 0x008fe200078e0216 */
[----:B------:R-:W-:Y:S04]  /*2cc0*/  BSSY B1, `(.L_x_60) ;  /* 0x0000006000017945 */ /* 0x000fe80003800000 */
[----:B------:R3:W-:Y:S01]  /*2cd0*/  @!P3 STG.E.U8 desc[UR36][R160.64+0x18], R89 ;  /* 0x00001859a000b986 */ /* 0x0007e2000c101124 */
[----:B------:R-:W-:Y:S05]  /*2ce0*/  @P5 BRA `(.L_x_61) ;  /* 0x00000000000c5947 */ /* 0x000fea0003800000 */
[----:B--2---:R-:W3:Y:S02]  /*2cf0*/  LDG.E.U8 R157, desc[UR36][R162.64+0x19] ;  /* 0x00001924a29d7981 */ /* 0x004ee4000c1e1100 */
[----:B---3--:R-:W-:-:S05]  /*2d00*/  PRMT R89, R157, 0x8880, RZ ;  /* 0x000088809d597816 */ /* 0x008fca00000000ff */
[----:B------:R-:W-:-:S07]  /*2d10*/  IMAD R22, R89, R156, RZ ;  /* 0x0000009c59167224 */ /* 0x000fce00078e02ff */
.L_x_61:
[----:B------:R-:W-:Y:S05]  /*2d20*/  BSYNC B1 ;  /* 0x0000000000017941 */ /* 0x000fea0003800000 */
.L_x_60:
[----:B------:R-:W-:Y:S01]  /*2d30*/  @!P5 IMAD R101, R101, R155, R22 ;  /* 0x0000009b6565d224 */ /* 0x000fe200078e0216 */
[----:B------:R-:W-:Y:S04]  /*2d40*/  BSSY B1, `(.L_x_62) ;  /* 0x0000006000017945 */ /* 0x000fe80003800000 */
[----:B------:R0:W-:Y:S01]  /*2d50*/  @!P5 STG.E.U8 desc[UR36][R160.64+0x19], R101 ;  /* 0x00001965a000d986 */ /* 0x0001e2000c101124 */
[----:B------:R-:W-:Y:S05]  /*2d60*/  @P2 BRA `(.L_x_63) ;  /* 0x00000000000c2947 */ /* 0x000fea0003800000 */
[----:B--2---:R-:W3:Y:S02]  /*2d70*/  LDG.E.U8 R157, desc[UR36][R166.64+0x18] ;  /* 0x00001824a69d7981 */ /* 0x004ee4000c1e1100 */
[----:B---3--:R-:W-:-:S05]  /*2d80*/  PRMT R89, R157, 0x8880, RZ ;  /* 0x000088809d597816 */ /* 0x008fca00000000ff */
[----:B------:R-:W-:-:S07]  /*2d90*/  IMAD R22, R89, R156, RZ ;  /* 0x0000009c59167224 */ /* 0x000fce00078e02ff */
.L_x_63:
[----:B------:R-:W-:Y:S05]  /*2da0*/  BSYNC B1 ;  /* 0x0000000000017941 */ /* 0x000fea0003800000 */
.L_x_62:
        /* <DEDUP_REMOVED lines=11> */
.L_x_65:
[----:B------:R-:W-:Y:S05]  /*2e60*/  BSYNC B1 ;  /* 0x0000000000017941 */ /* 0x000fea0003800000 */
.L_x_64:
[----:B------:R-:W-:Y:S01]  /*2e70*/  @!P4 IMAD R103, R103, R155, R22 ;  /* 0x0000009b6767c224 */ /* 0x000fe200078e0216 */
[----:B------:R-:W-:Y:S04]  /*2e80*/  BSSY B1, `(.L_x_66) ;  /* 0x0000006000017945 */ /* 0x000fe80003800000 */
[----:B------:R0:W-:Y:S01]  /*2e90*/  @!P4 STG.E.U8 desc[UR36][R8.64+0x19], R103 ;  /* 0x000019670800c986 */ /* 0x0001e2000c101124 */
[----:B------:R-:W-:Y:S05]  /*2ea0*/  @P3 BRA `(.L_x_67) ;  /* 0x00000000000c3947 */ /* 0x000fea0003800000 */
[----:B--2---:R-:W3:Y:S02]  /*2eb0*/  LDG.E.U8 R157, desc[UR36][R162.64+0x20] ;  /* 0x00002024a29d7981 */ /* 0x004ee4000c1e1100 */
[----:B---3--:R-:W-:-:S05]  /*2ec0*/  PRMT R89, R157, 0x8880, RZ ;  /* 0x000088809d597816 */ /* 0x008fca00000000ff */
[----:B------:R-:W-:-:S07]  /*2ed0*/  IMAD R22, R89, R156, RZ ;  /* 0x0000009c59167224 */ /* 0x000fce00078e02ff */
.L_x_67:
[----:B------:R-:W-:Y:S05]  /*2ee0*/  BSYNC B1 ;  /* 0x0000000000017941 */ /* 0x000fea0003800000 */
.L_x_66:
[----:B---3--:R-:W-:Y:S01]  /*2ef0*/  @!P3 IMAD R89, R104, R155, R22 ;  /* 0x0000009b6859b224 */ /* 0x008fe200078e0216 */
[----:B------:R-:W-:Y:S04]  /*2f00*/  BSSY B1, `(.L_x_68) ;  /* 0x0000006000017945 */ /* 0x000fe80003800000 */
[----:B------:R3:W-:Y:S01]  /*2f10*/  @!P3 STG.E.U8 desc[UR36][R160.64+0x20], R89 ;  /* 0x00002059a000b986 */ /* 0x0007e2000c101124 */
[----:B------:R-:W-:Y:S05]  /*2f20*/  @P5 BRA `(.L_x_69) ;  /* 0x00000000000c5947 */ /* 0x000fea0003800000 */
[----:B--2---:R-:W3:Y:S02]  /*2f30*/  LDG.E.U8 R157, desc[UR36][R162.64+0x21] ;  /* 0x00002124a29d7981 */ /* 0x004ee4000c1e1100 */
[----:B---3--:R-:W-:-:S05]  /*2f40*/  PRMT R89, R157, 0x8880, RZ ;  /* 0x000088809d597816 */ /* 0x008fca00000000ff */
[----:B------:R-:W-:-:S07]  /*2f50*/  IMAD R22, R89, R156, RZ ;  /* 0x0000009c59167224 */ /* 0x000fce00078e02ff */
.L_x_69:
[----:B------:R-:W-:Y:S05]  /*2f60*/  BSYNC B1 ;  /* 0x0000000000017941 */ /* 0x000fea0003800000 */
.L_x_68:
[----:B------:R-:W-:Y:S01]  /*2f70*/  @!P5 IMAD R105, R105, R155, R22 ;  /* 0x0000009b6969d224 */ /* 0x000fe200078e0216 */
[----:B------:R-:W-:Y:S04]  /*2f80*/  BSSY B1, `(.L_x_70) ;  /* 0x0000006000017945 */ /* 0x000fe80003800000 */
[----:B------:R0:W-:Y:S01]  /*2f90*/  @!P5 STG.E.U8 desc[UR36][R160.64+0x21], R105 ;  /* 0x00002169a000d986 */ /* 0x0001e2000c101124 */
[----:B------:R-:W-:Y:S05]  /*2fa0*/  @P2 BRA `(.L_x_71) ;  /* 0x00000000000c2947 */ /* 0x000fea0003800000 */
[----:B--2---:R-:W3:Y:S02]  /*2fb0*/  LDG.E.U8 R157, desc[UR36][R166.64+0x20] ;  /* 0x00002024a69d7981 */ /* 0x004ee4000c1e1100 */
[----:B---3--:R-:W-:-:S05]  /*2fc0*/  PRMT R89, R157, 0x8880, RZ ;  /* 0x000088809d597816 */ /* 0x008fca00000000ff */
[----:B------:R-:W-:-:S07]  /*2fd0*/  IMAD R22, R89, R156, RZ ;  /* 0x0000009c59167224 */ /* 0x000fce00078e02ff */
.L_x_71:
[----:B------:R-:W-:Y:S05]  /*2fe0*/  BSYNC B1 ;  /* 0x0000000000017941 */ /* 0x000fea0003800000 */
.L_x_70:
        /* <DEDUP_REMOVED lines=11> */
.L_x_73:
[----:B------:R-:W-:Y:S05]  /*30a0*/  BSYNC B1 ;  /* 0x0000000000017941 */ /* 0x000fea0003800000 */
.L_x_72:
[----:B------:R-:W-:Y:S01]  /*30b0*/  @!P4 IMAD R107, R107, R155, R22 ;  /* 0x0000009b6b6bc224 */ /* 0x000fe200078e0216 */
[----:B------:R-:W-:Y:S04]  /*30c0*/  BSSY B1, `(.L_x_74) ;  /* 0x0000006000017945 */ /* 0x000fe80003800000 */
[----:B------:R0:W-:Y:S01]  /*30d0*/  @!P4 STG.E.U8 desc[UR36][R8.64+0x21], R107 ;  /* 0x0000216b0800c986 */ /* 0x0001e2000c101124 */
[----:B------:R-:W-:Y:S05]  /*30e0*/  @P3 BRA `(.L_x_75) ;  /* 0x00000000000c3947 */ /* 0x000fea0003800000 */
[----:B--2---:R-:W3:Y:S02]  /*30f0*/  LDG.E.U8 R157, desc[UR36][R162.64+0x28] ;  /* 0x00002824a29d7981 */ /* 0x004ee4000c1e1100 */
[----:B---3--:R-:W-:-:S05]  /*3100*/  PRMT R89, R157, 0x8880, RZ ;  /* 0x000088809d597816 */ /* 0x008fca00000000ff */
[----:B------:R-:W-:-:S07]  /*3110*/  IMAD R22, R89, R156, RZ ;  /* 0x0000009c59167224 */ /* 0x000fce00078e02ff */
.L_x_75:
[----:B------:R-:W-:Y:S05]  /*3120*/  BSYNC B1 ;  /* 0x0000000000017941 */ /* 0x000fea0003800000 */
.L_x_74:
[----:B---3--:R-:W-:Y:S01]  /*3130*/  @!P3 IMAD R89, R108, R155, R22 ;  /* 0x0000009b6c59b224 */ /* 0x008fe200078e0216 */
[----:B------:R-:W-:Y:S04]  /*3140*/  BSSY B1, `(.L_x_76) ;  /* 0x0000006000017945 */ /* 0x000fe80003800000 */
[----:B------:R3:W-:Y:S01]  /*3150*/  @!P3 STG.E.U8 desc[UR36][R160.64+0x28], R89 ;  /* 0x00002859a000b986 */ /* 0x0007e2000c101124 */
[----:B------:R-:W-:Y:S05]  /*3160*/  @P5 BRA `(.L_x_77) ;  /* 0x00000000000c5947 */ /* 0x000fea0003800000 */
[----:B--2---:R-:W3:Y:S02]  /*3170*/  LDG.E.U8 R157, desc[UR36][R162.64+0x29] ;  /* 0x00002924a29d7981 */ /* 0x004ee4000c1e1100 */
[----:B---3--:R-:W-:-:S05]  /*3180*/  PRMT R89, R157, 0x8880, RZ ;  /* 0x000088809d597816 */ /* 0x008fca00000000ff */
[----:B------:R-:W-:-:S07]  /*3190*/  IMAD R22, R89, R156, RZ ;  /* 0x0000009c59167224 */ /* 0x000fce00078e02ff */
.L_x_77:
[----:B------:R-:W-:Y:S05]  /*31a0*/  BSYNC B1 ;  /* 0x0000000000017941 */ /* 0x000fea0003800000 */
.L_x_76:
[----:B------:R-:W-:Y:S01]  /*31b0*/  @!P5 IMAD R109, R109, R155, R22 ;  /* 0x0000009b6d6dd224 */ /* 0x000fe200078e0216 */
[----:B------:R-:W-:Y:S04]  /*31c0*/  BSSY B1, `(.L_x_78) ;  /* 0x0000006000017945 */ /* 0x000fe80003800000 */
[----:B------:R0:W-:Y:S01]  /*31d0*/  @!P5 STG.E.U8 desc[UR36][R160.64+0x29], R109 ;  /* 0x0000296da000d986 */ /* 0x0001e2000c101124 */
[----:B------:R-:W-:Y:S05]  /*31e0*/  @P2 BRA `(.L_x_79) ;  /* 0x00000000000c2947 */ /* 0x000fea0003800000 */
[----:B--2---:R-:W3:Y:S02]  /*31f0*/  LDG.E.U8 R157, desc[UR36][R166.64+0x28] ;  /* 0x00002824a69d7981 */ /* 0x004ee4000c1e1100 */
[----:B---3--:R-:W-:-:S05]  /*3200*/  PRMT R89, R157, 0x8880, RZ ;  /* 0x000088809d597816 */ /* 0x008fca00000000ff */
[----:B------:R-:W-:-:S07]  /*3210*/  IMAD R22, R89, R156, RZ ;  /* 0x0000009c59167224 */ /* 0x000fce00078e02ff */
.L_x_79:
[----:B------:R-:W-:Y:S05]  /*3220*/  BSYNC B1 ;  /* 0x0000000000017941 */ /* 0x000fea0003800000 */
.L_x_78:
        /* <DEDUP_REMOVED lines=11> */
.L_x_81:
[----:B------:R-:W-:Y:S05]  /*32e0*/  BSYNC B1 ;  /* 0x0000000000017941 */ /* 0x000fea0003800000 */
.L_x_80:
[----:B------:R-:W-:Y:S01]  /*32f0*/  @!P4 IMAD R111, R111, R155, R22 ;  /* 0x0000009b6f6fc224 */ /* 0x000fe200078e0216 */
[----:B------:R-:W-:Y:S04]  /*3300*/  BSSY B1, `(.L_x_82) ;  /* 0x0000006000017945 */ /* 0x000fe80003800000 */
[----:B------:R0:W-:Y:S01]  /*3310*/  @!P4 STG.E.U8 desc[UR36][R8.64+0x29], R111 ;  /* 0x0000296f0800c986 */ /* 0x0001e2000c101124 */
[----:B------:R-:W-:Y:S05]  /*3320*/  @P3 BRA `(.L_x_83) ;  /* 0x00000000000c3947 */ /* 0x000fea0003800000 */
[----:B--2---:R-:W3:Y:S02]  /*3330*/  LDG.E.U8 R157, desc[UR36][R162.64+0x30] ;  /* 0x00003024a29d7981 */ /* 0x004ee4000c1e1100 */
[----:B---3--:R-:W-:-:S05]  /*3340*/  PRMT R89, R157, 0x8880, RZ ;  /* 0x000088809d597816 */ /* 0x008fca00000000ff */
[----:B------:R-:W-:-:S07]  /*3350*/  IMAD R22, R89, R156, RZ ;  /* 0x0000009c59167224 */ /* 0x000fce00078e02ff */
.L_x_83:
[----:B------:R-:W-:Y:S05]  /*3360*/  BSYNC B1 ;  /* 0x0000000000017941 */ /* 0x000fea0003800000 */
.L_x_82:
[----:B---3--:R-:W-:Y:S01]  /*3370*/  @!P3 IMAD R89, R112, R155, R22 ;  /* 0x0000009b7059b224 */ /* 0x008fe200078e0216 */
[----:B------:R-:W-:Y:S04]  /*3380*/  BSSY B1, `(.L_x_84) ;  /* 0x0000006000017945 */ /* 0x000fe80003800000 */
[----:B------:R3:W-:Y:S01]  /*3390*/  @!P3 STG.E.U8 desc[UR36][R160.64+0x30], R89 ;  /* 0x00003059a000b986 */ /* 0x0007e2000c101124 */
[----:B------:R-:W-:Y:S05]  /*33a0*/  @P5 BRA `(.L_x_85) ;  /* 0x00000000000c5947 */ /* 0x000fea0003800000 */
[----:B--2---:R-:W3:Y:S02]  /*33b0*/  LDG.E.U8 R157, desc[UR36][R162.64+0x31] ;  /* 0x00003124a29d7981 */ /* 0x004ee4000c1e1100 */
[----:B---3--:R-:W-:-:S05]  /*33c0*/  PRMT R89, R157, 0x8880, RZ ;  /* 0x000088809d597816 */ /* 0x008fca00000000ff */
[----:B------:R-:W-:-:S07]  /*33d0*/  IMAD R22, R89, R156, RZ ;  /* 0x0000009c59167224 */ /* 0x000fce00078e02ff */
.L_x_85:
[----:B------:R-:W-:Y:S05]  /*33e0*/  BSYNC B1 ;  /* 0x0000000000017941 */ /* 0x000fea0003800000 */
.L_x_84:
[----:B------:R-:W-:Y:S01]  /*33f0*/  @!P5 IMAD R113, R113, R155, R22 ;  /* 0x0000009b7171d224 */ /* 0x000fe200078e0216 */
[----:B------:R-:W-:Y:S04]  /*3400*/  BSSY B1, `(.L_x_86) ;  /* 0x0000006000017945 */ /* 0x000fe80003800000 */
[----:B------:R0:W-:Y:S01]  /*3410*/  @!P5 STG.E.U8 desc[UR36][R160.64+0x31], R113 ;  /* 0x00003171a000d986 */ /* 0x0001e2000c101124 */
[----:B------:R-:W-:Y:S05]  /*3420*/  @P2 BRA `(.L_x_87) ;  /* 0x00000000000c2947 */ /* 0x000fea0003800000 */
[----:B--2---:R-:W3:Y:S02]  /*3430*/  LDG.E.U8 R157, desc[UR36][R166.64+0x30] ;  /* 0x00003024a69d7981 */ /* 0x004ee4000c1e1100 */
[----:B---3--:R-:W-:-:S05]  /*3440*/  PRMT R89, R157, 0x8880, RZ ;  /* 0x000088809d597816 */ /* 0x008fca00000000ff */
[----:B------:R-:W-:-:S07]  /*3450*/  IMAD R22, R89, R156, RZ ;  /* 0x0000009c59167224 */ /* 0x000fce00078e02ff */
.L_x_87:
[----:B------:R-:W-:Y:S05]  /*3460*/  BSYNC B1 ;  /* 0x0000000000017941 */ /* 0x000fea0003800000 */
.L_x_86:
        /* <DEDUP_REMOVED lines=11> */
.L_x_89:
[----:B------:R-:W-:Y:S05]  /*3520*/  BSYNC B1 ;  /* 0x0000000000017941 */ /* 0x000fea0003800000 */
.L_x_88:
[----:B------:R-:W-:Y:S01]  /*3530*/  @!P4 IMAD R115, R115, R155, R22 ;  /* 0x0000009b7373c224 */ /* 0x000fe200078e0216 */
[----:B------:R-:W-:Y:S04]  /*3540*/  BSSY B1, `(.L_x_90) ;  /* 0x0000006000017945 */ /* 0x000fe80003800000 */
[----:B------:R0:W-:Y:S01]  /*3550*/  @!P4 STG.E.U8 desc[UR36][R8.64+0x31], R115 ;  /* 0x000031730800c986 */ /* 0x0001e2000c101124 */
[----:B------:R-:W-:Y:S05]  /*3560*/  @P3 BRA `(.L_x_91) ;  /* 0x00000000000c3947 */ /* 0x000fea0003800000 */
[----:B--2---:R-:W3:Y:S02]  /*3570*/  LDG.E.U8 R157, desc[UR36][R162.64+0x38] ;  /* 0x00003824a29d7981 */ /* 0x004ee4000c1e1100 */
[----:B---3--:R-:W-:-:S05]  /*3580*/  PRMT R89, R157, 0x8880, RZ ;  /* 0x000088809d597816 */ /* 0x008fca00000000ff */
[----:B------:R-:W-:-:S07]  /*3590*/  IMAD R22, R89, R156, RZ ;  /* 0x0000009c59167224 */ /* 0x000fce00078e02ff */
.L_x_91:
[----:B------:R-:W-:Y:S05]  /*35a0*/  BSYNC B1 ;  /* 0x0000000000017941 */ /* 0x000fea0003800000 */
.L_x_90:
[----:B---3--:R-:W-:Y:S01]  /*35b0*/  @!P3 IMAD R89, R116, R155, R22 ;  /* 0x0000009b7459b224 */ /* 0x008fe200078e0216 */
[----:B------:R-:W-:Y:S04]  /*35c0*/  BSSY B1, `(.L_x_92) ;  /* 0x0000006000017945 */ /* 0x000fe80003800000 */
[----:B------:R3:W-:Y:S01]  /*35d0*/  @!P3 STG.E.U8 desc[UR36][R160.64+0x38], R89 ;  /* 0x00003859a000b986 */ /* 0x0007e2000c101124 */
[----:B------:R-:W-:Y:S05]  /*35e0*/  @P5 BRA `(.L_x_93) ;  /* 0x00000000000c5947 */ /* 0x000fea0003800000 */
[----:B--2---:R-:W3:Y:S02]  /*35f0*/  LDG.E.U8 R157, desc[UR36][R162.64+0x39] ;  /* 0x00003924a29d7981 */ /* 0x004ee4000c1e1100 */
[----:B---3--:R-:W-:-:S05]  /*3600*/  PRMT R89, R157, 0x8880, RZ ;  /* 0x000088809d597816 */ /* 0x008fca00000000ff */
[----:B------:R-:W-:-:S07]  /*3610*/  IMAD R22, R89, R156, RZ ;  /* 0x0000009c59167224 */ /* 0x000fce00078e02ff */
.L_x_93:
[----:B------:R-:W-:Y:S05]  /*3620*/  BSYNC B1 ;  /* 0x0000000000017941 */ /* 0x000fea0003800000 */
.L_x_92:
[----:B------:R-:W-:Y:S01]  /*3630*/  @!P5 IMAD R117, R117, R155, R22 ;  /* 0x0000009b7575d224 */ /* 0x000fe200078e0216 */
[----:B------:R-:W-:Y:S04]  /*3640*/  BSSY B1, `(.L_x_94) ;  /* 0x0000006000017945 */ /* 0x000fe80003800000 */
[----:B------:R0:W-:Y:S01]  /*3650*/  @!P5 STG.E.U8 desc[UR36][R160.64+0x39], R117 ;  /* 0x00003975a000d986 */ /* 0x0001e2000c101124 */
[----:B------:R-:W-:Y:S05]  /*3660*/  @P2 BRA `(.L_x_95) ;  /* 0x00000000000c2947 */ /* 0x000fea0003800000 */
[----:B--2---:R-:W3:Y:S02]  /*3670*/  LDG.E.U8 R157, desc[UR36][R166.64+0x38] ;  /* 0x00003824a69d7981 */ /* 0x004ee4000c1e1100 */
[----:B---3--:R-:W-:-:S05]  /*3680*/  PRMT R89, R157, 0x8880, RZ ;  /* 0x000088809d597816 */ /* 0x008fca00000000ff */
[----:B------:R-:W-:-:S07]  /*3690*/  IMAD R22, R89, R156, RZ ;  /* 0x0000009c59167224 */ /* 0x000fce00078e02ff */
.L_x_95:
[----:B------:R-:W-:Y:S05]  /*36a0*/  BSYNC B1 ;  /* 0x0000000000017941 */ /* 0x000fea0003800000 */
.L_x_94:
        /* <DEDUP_REMOVED lines=11> */
.L_x_97:
[----:B------:R-:W-:Y:S05]  /*3760*/  BSYNC B1 ;  /* 0x0000000000017941 */ /* 0x000fea0003800000 */
.L_x_96:
[----:B------:R-:W-:Y:S01]  /*3770*/  @!P4 IMAD R119, R119, R155, R22 ;  /* 0x0000009b7777c224 */ /* 0x000fe200078e0216 */
[----:B------:R-:W-:Y:S04]  /*3780*/  BSSY B1, `(.L_x_98) ;  /* 0x0000006000017945 */ /* 0x000fe80003800000 */
[----:B------:R0:W-:Y:S01]  /*3790*/  @!P4 STG.E.U8 desc[UR36][R8.64+0x39], R119 ;  /* 0x000039770800c986 */ /* 0x0001e2000c101124 */
[----:B------:R-:W-:Y:S05]  /*37a0*/  @P3 BRA `(.L_x_99) ;  /* 0x00000000000c3947 */ /* 0x000fea0003800000 */
[----:B--2---:R-:W3:Y:S02]  /*37b0*/  LDG.E.U8 R157, desc[UR36][R162.64+0x40] ;  /* 0x00004024a29d7981 */ /* 0x004ee4000c1e1100 */
[----:B---3--:R-:W-:-:S05]  /*37c0*/  PRMT R89, R157, 0x8880, RZ ;  /* 0x000088809d597816 */ /* 0x008fca00000000ff */
[----:B------:R-:W-:-:S07]  /*37d0*/  IMAD R22, R89, R156, RZ ;  /* 0x0000009c59167224 */ /* 0x000fce00078e02ff */
.L_x_99:
[----:B------:R-:W-:Y:S05]  /*37e0*/  BSYNC B1 ;  /* 0x0000000000017941 */ /* 0x000fea0003800000 */
.L_x_98:
[----:B---3--:R-:W-:Y:S01]  /*37f0*/  @!P3 IMAD R89, R120, R155, R22 ;  /* 0x0000009b7859b224 */ /* 0x008fe200078e0216 */
[----:B------:R-:W-:Y:S04]  /*3800*/  BSSY B1, `(.L_x_100) ;  /* 0x0000006000017945 */ /* 0x000fe80003800000 */
[----:B------:R3:W-:Y:S01]  /*3810*/  @!P3 STG.E.U8 desc[UR36][R160.64+0x40], R89 ;  /* 0x00004059a000b986 */ /* 0x0007e2000c101124 */
[----:B------:R-:W-:Y:S05]  /*3820*/  @P5 BRA `(.L_x_101) ;  /* 0x00000000000c5947 */ /* 0x000fea0003800000 */
[----:B--2---:R-:W3:Y:S02]  /*3830*/  LDG.E.U8 R157, desc[UR36][R162.64+0x41] ;  /* 0x00004124a29d7981 */ /* 0x004ee4000c1e1100 */
[----:B---3--:R-:W-:-:S05]  /*3840*/  PRMT R89, R157, 0x8880, RZ ;  /* 0x000088809d597816 */ /* 0x008fca00000000ff */
[----:B------:R-:W-:-:S07]  /*3850*/  IMAD R22, R89, R156, RZ ;  /* 0x0000009c59167224 */ /* 0x000fce00078e02ff */
.L_x_101:
[----:B------:R-:W-:Y:S05]  /*3860*/  BSYNC B1 ;  /* 0x0000000000017941 */ /* 0x000fea0003800000 */
.L_x_100:
[----:B------:R-:W-:Y:S01]  /*3870*/  @!P5 IMAD R121, R121, R155, R22 ;  /* 0x0000009b7979d224 */ /* 0x000fe200078e0216 */
[----:B------:R-:W-:Y:S04]  /*3880*/  BSSY B1, `(.L_x_102) ;  /* 0x0000006000017945 */ /* 0x000fe80003800000 */
[----:B------:R0:W-:Y:S01]  /*3890*/  @!P5 STG.E.U8 desc[UR36][R160.64+0x41], R121 ;  /* 0x00004179a000d986 */ /* 0x0001e2000c101124 */
[----:B------:R-:W-:Y:S05]  /*38a0*/  @P2 BRA `(.L_x_103) ;  /* 0x00000000000c2947 */ /* 0x000fea0003800000 */
[----:B--2---:R-:W3:Y:S02]  /*38b0*/  LDG.E.U8 R157, desc[UR36][R166.64+0x40] ;  /* 0x00004024a69d7981 */ /* 0x004ee4000c1e1100 */
[----:B---3--:R-:W-:-:S05]  /*38c0*/  PRMT R89, R157, 0x8880, RZ ;  /* 0x000088809d597816 */ /* 0x008fca00000000ff */
[----:B------:R-:W-:-:S07]  /*38d0*/  IMAD R22, R89, R156, RZ ;  /* 0x0000009c59167224 */ /* 0x000fce00078e02ff */
.L_x_103:
[----:B------:R-:W-:Y:S05]  /*38e0*/  BSYNC B1 ;  /* 0x0000000000017941 */ /* 0x000fea0003800000 */
.L_x_102:
        /* <DEDUP_REMOVED lines=11> */
.L_x_105:
[----:B------:R-:W-:Y:S05]  /*39a0*/  BSYNC B1 ;  /* 0x0000000000017941 */ /* 0x000fea0003800000 */
.L_x_104:
[----:B------:R-:W-:Y:S01]  /*39b0*/  @!P4 IMAD R123, R123, R155, R22 ;  /* 0x0000009b7b7bc224 */ /* 0x000fe200078e0216 */
[----:B------:R-:W-:Y:S04]  /*39c0*/  BSSY B1, `(.L_x_106) ;  /* 0x0000006000017945 */ /* 0x000fe80003800000 */
[----:B------:R0:W-:Y:S01]  /*39d0*/  @!P4 STG.E.U8 desc[UR36][R8.64+0x41], R123 ;  /* 0x0000417b0800c986 */ /* 0x0001e2000c101124 */
[----:B------:R-:W-:Y:S05]  /*39e0*/  @P3 BRA `(.L_x_107) ;  /* 0x00000000000c3947 */ /* 0x000fea0003800000 */
[----:B--2---:R-:W3:Y:S02]  /*39f0*/  LDG.E.U8 R157, desc[UR36][R162.64+0x48] ;  /* 0x00004824a29d7981 */ /* 0x004ee4000c1e1100 */
[----:B---3--:R-:W-:-:S05]  /*3a00*/  PRMT R89, R157, 0x8880, RZ ;  /* 0x000088809d597816 */ /* 0x008fca00000000ff */
[----:B------:R-:W-:-:S07]  /*3a10*/  IMAD R22, R89, R156, RZ ;  /* 0x0000009c59167224 */ /* 0x000fce00078e02ff */
.L_x_107:
[----:B------:R-:W-:Y:S05]  /*3a20*/  BSYNC B1 ;  /* 0x0000000000017941 */ /* 0x000fea0003800000 */
.L_x_106:
[----:B---3--:R-:W-:Y:S01]  /*3a30*/  @!P3 IMAD R89, R124, R155, R22 ;  /* 0x0000009b7c59b224 */ /* 0x008fe200078e0216 */
[----:B------:R-:W-:Y:S04]  /*3a40*/  BSSY B1, `(.L_x_108) ;  /* 0x0000006000017945 */ /* 0x000fe80003800000 */
[----:B------:R3:W-:Y:S01]  /*3a50*/  @!P3 STG.E.U8 desc[UR36][R160.64+0x48], R89 ;  /* 0x00004859a000b986 */ /* 0x0007e2000c101124 */
[----:B------:R-:W-:Y:S05]  /*3a60*/  @P5 BRA `(.L_x_109) ;  /* 0x00000000000c5947 */ /* 0x000fea0003800000 */
[----:B--2---:R-:W3:Y:S02]  /*3a70*/  LDG.E.U8 R157, desc[UR36][R162.64+0x49] ;  /* 0x00004924a29d7981 */ /* 0x004ee4000c1e1100 */
[----:B---3--:R-:W-:-:S05]  /*3a80*/  PRMT R89, R157, 0x8880, RZ ;  /* 0x000088809d597816 */ /* 0x008fca00000000ff */
[----:B------:R-:W-:-:S07]  /*3a90*/  IMAD R22, R89, R156, RZ ;  /* 0x0000009c59167224 */ /* 0x000fce00078e02ff */
.L_x_109:
[----:B------:R-:W-:Y:S05]  /*3aa0*/  BSYNC B1 ;  /* 0x0000000000017941 */ /* 0x000fea0003800000 */
.L_x_108:
[----:B------:R-:W-:Y:S01]  /*3ab0*/  @!P5 IMAD R125, R125, R155, R22 ;  /* 0x0000009b7d7dd224 */ /* 0x000fe200078e0216 */
[----:B------:R-:W-:Y:S04]  /*3ac0*/  BSSY B1, `(.L_x_110) ;  /* 0x0000006000017945 */ /* 0x000fe80003800000 */
[----:B------:R0:W-:Y:S01]  /*3ad0*/  @!P5 STG.E.U8 desc[UR36][R160.64+0x49], R125 ;  /* 0x0000497da000d986 */ /* 0x0001e2000c101124 */
[----:B------:R-:W-:Y:S05]  /*3ae0*/  @P2 BRA `(.L_x_111) ;  /* 0x00000000000c2947 */ /* 0x000fea0003800000 */
[----:B--2---:R-:W3:Y:S02]  /*3af0*/  LDG.E.U8 R157, desc[UR36][R166.64+0x48] ;  /* 0x00004824a69d7981 */ /* 0x004ee4000c1e1100 */
[----:B---3--:R-:W-:-:S05]  /*3b00*/  PRMT R89, R157, 0x8880, RZ ;  /* 0x000088809d597816 */ /* 0x008fca00000000ff */
[----:B------:R-:W-:-:S07]  /*3b10*/  IMAD R22, R89, R156, RZ ;  /* 0x0000009c59167224 */ /* 0x000fce00078e02ff */
.L_x_111:
[----:B------:R-:W-:Y:S05]  /*3b20*/  BSYNC B1 ;  /* 0x0000000000017941 */ /* 0x000fea0003800000 */
.L_x_110:
        /* <DEDUP_REMOVED lines=11> */
.L_x_113:
[----:B------:R-:W-:Y:S05]  /*3be0*/  BSYNC B1 ;  /* 0x0000000000017941 */ /* 0x000fea0003800000 */
.L_x_112:
[----:B------:R-:W-:Y:S01]  /*3bf0*/  @!P4 IMAD R127, R127, R155, R22 ;  /* 0x0000009b7f7fc224 */ /* 0x000fe200078e0216 */
[----:B------:R-:W-:Y:S04]  /*3c00*/  BSSY B1, `(.L_x_114) ;  /* 0x0000006000017945 */ /* 0x000fe80003800000 */
[----:B------:R0:W-:Y:S01]  /*3c10*/  @!P4 STG.E.U8 desc[UR36][R8.64+0x49], R127 ;  /* 0x0000497f0800c986 */ /* 0x0001e2000c101124 */
[----:B------:R-:W-:Y:S05]  /*3c20*/  @P3 BRA `(.L_x_115) ;  /* 0x00000000000c3947 */ /* 0x000fea0003800000 */
[----:B--2---:R-:W3:Y:S02]  /*3c30*/  LDG.E.U8 R157, desc[UR36][R162.64+0x50] ;  /* 0x00005024a29d7981 */ /* 0x004ee4000c1e1100 */
[----:B---3--:R-:W-:-:S05]  /*3c40*/  PRMT R89, R157, 0x8880, RZ ;  /* 0x000088809d597816 */ /* 0x008fca00000000ff */
[----:B------:R-:W-:-:S07]  /*3c50*/  IMAD R22, R89, R156, RZ ;  /* 0x0000009c59167224 */ /* 0x000fce00078e02ff */
.L_x_115:
[----:B------:R-:W-:Y:S05]  /*3c60*/  BSYNC B1 ;  /* 0x0000000000017941 */ /* 0x000fea0003800000 */
.L_x_114:
[----:B---3--:R-:W-:Y:S01]  /*3c70*/  @!P3 IMAD R89, R128, R155, R22 ;  /* 0x0000009b8059b224 */ /* 0x008fe200078e0216 */
[----:B------:R-:W-:Y:S04]  /*3c80*/  BSSY B1, `(.L_x_116) ;  /* 0x0000006000017945 */ /* 0x000fe80003800000 */
[----:B------:R3:W-:Y:S01]  /*3c90*/  @!P3 STG.E.U8 desc[UR36][R160.64+0x50], R89 ;  /* 0x00005059a000b986 */ /* 0x0007e2000c101124 */
[----:B------:R-:W-:Y:S05]  /*3ca0*/  @P5 BRA `(.L_x_117) ;  /* 0x00000000000c5947 */ /* 0x000fea0003800000 */
[----:B--2---:R-:W3:Y:S02]  /*3cb0*/  LDG.E.U8 R157, desc[UR36][R162.64+0x51] ;  /* 0x00005124a29d7981 */ /* 0x004ee4000c1e1100 */
[----:B---3--:R-:W-:-:S05]  /*3cc0*/  PRMT R89, R157, 0x8880, RZ ;  /* 0x000088809d597816 */ /* 0x008fca00000000ff */
[----:B------:R-:W-:-:S07]  /*3cd0*/  IMAD R22, R89, R156, RZ ;  /* 0x0000009c59167224 */ /* 0x000fce00078e02ff */
.L_x_117:
[----:B------:R-:W-:Y:S05]  /*3ce0*/  BSYNC B1 ;  /* 0x0000000000017941 */ /* 0x000fea0003800000 */
.L_x_116:
[----:B------:R-:W-:Y:S01]  /*3cf0*/  @!P5 IMAD R129, R129, R155, R22 ;  /* 0x0000009b8181d224 */ /* 0x000fe200078e0216 */
[----:B------:R-:W-:Y:S04]  /*3d00*/  BSSY B1, `(.L_x_118) ;  /* 0x0000006000017945 */ /* 0x000fe80003800000 */
[----:B------:R0:W-:Y:S01]  /*3d10*/  @!P5 STG.E.U8 desc[UR36][R160.64+0x51], R129 ;  /* 0x00005181a000d986 */ /* 0x0001e2000c101124 */
[----:B------:R-:W-:Y:S05]  /*3d20*/  @P2 BRA `(.L_x_119) ;  /* 0x00000000000c2947 */ /* 0x000fea0003800000 */
[----:B--2---:R-:W3:Y:S02]  /*3d30*/  LDG.E.U8 R157, desc[UR36][R166.64+0x50] ;  /* 0x00005024a69d7981 */ /* 0x004ee4000c1e1100 */
[----:B---3--:R-:W-:-:S05]  /*3d40*/  PRMT R89, R157, 0x8880, RZ ;  /* 0x000088809d597816 */ /* 0x008fca00000000ff */
[----:B------:R-:W-:-:S07]  /*3d50*/  IMAD R22, R89, R156, RZ ;  /* 0x0000009c59167224 */ /* 0x000fce00078e02ff */
.L_x_119:
[----:B------:R-:W-:Y:S05]  /*3d60*/  BSYNC B1 ;  /* 0x0000000000017941 */ /* 0x000fea0003800000 */
.L_x_118:
        /* <DEDUP_REMOVED lines=11> */
.L_x_121:
[----:B------:R-:W-:Y:S05]  /*3e20*/  BSYNC B1 ;  /* 0x0000000000017941 */ /* 0x000fea0003800000 */
.L_x_120:
[----:B------:R-:W-:Y:S01]  /*3e30*/  @!P4 IMAD R131, R131, R155, R22 ;  /* 0x0000009b8383c224 */ /* 0x000fe200078e0216 */
[----:B------:R-:W-:Y:S04]  /*3e40*/  BSSY B1, `(.L_x_122) ;  /* 0x0000006000017945 */ /* 0x000fe80003800000 */
[----:B------:R0:W-:Y:S01]  /*3e50*/  @!P4 STG.E.U8 desc[UR36][R8.64+0x51], R131 ;  /* 0x000051830800c986 */ /* 0x0001e2000c101124 */
[----:B------:R-:W-:Y:S05]  /*3e60*/  @P3 BRA `(.L_x_123) ;  /* 0x00000000000c3947 */ /* 0x000fea0003800000 */
[----:B--2---:R-:W3:Y:S02]  /*3e70*/  LDG.E.U8 R157, desc[UR36][R162.64+0x58] ;  /* 0x00005824a29d7981 */ /* 0x004ee4000c1e1100 */
[----:B---3--:R-:W-:-:S05]  /*3e80*/  PRMT R89, R157, 0x8880, RZ ;  /* 0x000088809d597816 */ /* 0x008fca00000000ff */
[----:B------:R-:W-:-:S07]  /*3e90*/  IMAD R22, R89, R156, RZ ;  /* 0x0000009c59167224 */ /* 0x000fce00078e02ff */
.L_x_123:
[----:B------:R-:W-:Y:S05]  /*3ea0*/  BSYNC B1 ;  /* 0x0000000000017941 */ /* 0x000fea0003800000 */
.L_x_122:
[----:B---3--:R-:W-:Y:S01]  /*3eb0*/  @!P3 IMAD R89, R132, R155, R22 ;  /* 0x0000009b8459b224 */ /* 0x008fe200078e0216 */
[----:B------:R-:W-:Y:S04]  /*3ec0*/  BSSY B1, `(.L_x_124) ;  /* 0x0000006000017945 */ /* 0x000fe80003800000 */
[----:B------:R3:W-:Y:S01]  /*3ed0*/  @!P3 STG.E.U8 desc[UR36][R160.64+0x58], R89 ;  /* 0x00005859a000b986 */ /* 0x0007e2000c101124 */
[----:B------:R-:W-:Y:S05]  /*3ee0*/  @P5 BRA `(.L_x_125) ;  /* 0x00000000000c5947 */ /* 0x000fea0003800000 */
[----:B--2---:R-:W3:Y:S02]  /*3ef0*/  LDG.E.U8 R157, desc[UR36][R162.64+0x59] ;  /* 0x00005924a29d7981 */ /* 0x004ee4000c1e1100 */
[----:B---3--:R-:W-:-:S05]  /*3f00*/  PRMT R89, R157, 0x8880, RZ ;  /* 0x000088809d597816 */ /* 0x008fca00000000ff */
[----:B------:R-:W-:-:S07]  /*3f10*/  IMAD R22, R89, R156, RZ ;  /* 0x0000009c59167224 */ /* 0x000fce00078e02ff */
.L_x_125:
[----:B------:R-:W-:Y:S05]  /*3f20*/  BSYNC B1 ;  /* 0x0000000000017941 */ /* 0x000fea0003800000 */
.L_x_124:
[----:B------:R-:W-:Y:S01]  /*3f30*/  @!P5 IMAD R133, R133, R155, R22 ;  /* 0x0000009b8585d224 */ /* 0x000fe200078e0216 */
[----:B------:R-:W-:Y:S04]  /*3f40*/  BSSY B1, `(.L_x_126) ;  /* 0x0000006000017945 */ /* 0x000fe80003800000 */
[----:B------:R0:W-:Y:S01]  /*3f50*/  @!P5 STG.E.U8 desc[UR36][R160.64+0x59], R133 ;  /* 0x00005985a000d986 */ /* 0x0001e2000c101124 */
[----:B------:R-:W-:Y:S05]  /*3f60*/  @P2 BRA `(.L_x_127) ;  /* 0x00000000000c2947 */ /* 0x000fea0003800000 */
[----:B--2---:R-:W3:Y:S02]  /*3f70*/  LDG.E.U8 R157, desc[UR36][R166.64+0x58] ;  /* 0x00005824a69d7981 */ /* 0x004ee4000c1e1100 */
[----:B---3--:R-:W-:-:S05]  /*3f80*/  PRMT R89, R157, 0x8880, RZ ;  /* 0x000088809d597816 */ /* 0x008fca00000000ff */
[----:B------:R-:W-:-:S07]  /*3f90*/  IMAD R22, R89, R156, RZ ;  /* 0x0000009c59167224 */ /* 0x000fce00078e02ff */
.L_x_127:
[----:B------:R-:W-:Y:S05]  /*3fa0*/  BSYNC B1 ;  /* 0x0000000000017941 */ /* 0x000fea0003800000 */
.L_x_126:
        /* <DEDUP_REMOVED lines=11> */
.L_x_129:
[----:B------:R-:W-:Y:S05]  /*4060*/  BSYNC B1 ;  /* 0x0000000000017941 */ /* 0x000fea0003800000 */
.L_x_128:
[----:B------:R-:W-:Y:S01]  /*4070*/  @!P4 IMAD R135, R135, R155, R22 ;  /* 0x0000009b8787c224 */ /* 0x000fe200078e0216 */
[----:B------:R-:W-:Y:S04]  /*4080*/  BSSY B1, `(.L_x_130) ;  /* 0x0000006000017945 */ /* 0x000fe80003800000 */
[----:B------:R0:W-:Y:S01]  /*4090*/  @!P4 STG.E.U8 desc[UR36][R8.64+0x59], R135 ;  /* 0x000059870800c986 */ /* 0x0001e2000c101124 */
[----:B------:R-:W-:Y:S05]  /*40a0*/  @P3 BRA `(.L_x_131) ;  /* 0x00000000000c3947 */ /* 0x000fea0003800000 */
[----:B--2---:R-:W3:Y:S02]  /*40b0*/  LDG.E.U8 R157, desc[UR36][R162.64+0x60] ;  /* 0x00006024a29d7981 */ /* 0x004ee4000c1e1100 */
[----:B---3--:R-:W-:-:S05]  /*40c0*/  PRMT R89, R157, 0x8880, RZ ;  /* 0x000088809d597816 */ /* 0x008fca00000000ff */
[----:B------:R-:W-:-:S07]  /*40d0*/  IMAD R22, R89, R156, RZ ;  /* 0x0000009c59167224 */ /* 0x000fce00078e02ff */
.L_x_131:
[----:B------:R-:W-:Y:S05]  /*40e0*/  BSYNC B1 ;  /* 0x0000000000017941 */ /* 0x000fea0003800000 */
.L_x_130:
[----:B---3--:R-:W-:Y:S01]  /*40f0*/  @!P3 IMAD R89, R136, R155, R22 ;  /* 0x0000009b8859b224 */ /* 0x008fe200078e0216 */
[----:B------:R-:W-:Y:S04]  /*4100*/  BSSY B1, `(.L_x_132) ;  /* 0x0000006000017945 */ /* 0x000fe80003800000 */
[----:B------:R3:W-:Y:S01]  /*4110*/  @!P3 STG.E.U8 desc[UR36][R160.64+0x60], R89 ;  /* 0x00006059a000b986 */ /* 0x0007e2000c101124 */
[----:B------:R-:W-:Y:S05]  /*4120*/  @P5 BRA `(.L_x_133) ;  /* 0x00000000000c5947 */ /* 0x000fea0003800000 */
[----:B--2---:R-:W3:Y:S02]  /*4130*/  LDG.E.U8 R157, desc[UR36][R162.64+0x61] ;  /* 0x00006124a29d7981 */ /* 0x004ee4000c1e1100 */
[----:B---3--:R-:W-:-:S05]  /*4140*/  PRMT R89, R157, 0x8880, RZ ;  /* 0x000088809d597816 */ /* 0x008fca00000000ff */
[----:B------:R-:W-:-:S07]  /*4150*/  IMAD R22, R89, R156, RZ ;  /* 0x0000009c59167224 */ /* 0x000fce00078e02ff */
.L_x_133:
[----:B------:R-:W-:Y:S05]  /*4160*/  BSYNC B1 ;  /* 0x0000000000017941 */ /* 0x000fea0003800000 */
.L_x_132:
[----:B------:R-:W-:Y:S01]  /*4170*/  @!P5 IMAD R137, R137, R155, R22 ;  /* 0x0000009b8989d224 */ /* 0x000fe200078e0216 */
[----:B------:R-:W-:Y:S04]  /*4180*/  BSSY B1, `(.L_x_134) ;  /* 0x0000006000017945 */ /* 0x000fe80003800000 */
[----:B------:R0:W-:Y:S01]  /*4190*/  @!P5 STG.E.U8 desc[UR36][R160.64+0x61], R137 ;  /* 0x00006189a000d986 */ /* 0x0001e2000c101124 */
[----:B------:R-:W-:Y:S05]  /*41a0*/  @P2 BRA `(.L_x_135) ;  /* 0x00000000000c2947 */ /* 0x000fea0003800000 */
[----:B--2---:R-:W3:Y:S02]  /*41b0*/  LDG.E.U8 R157, desc[UR36][R166.64+0x60] ;  /* 0x00006024a69d7981 */ /* 0x004ee4000c1e1100 */
[----:B---3--:R-:W-:-:S05]  /*41c0*/  PRMT R89, R157, 0x8880, RZ ;  /* 0x000088809d597816 */ /* 0x008fca00000000ff */
[----:B------:R-:W-:-:S07]  /*41d0*/  IMAD R22, R89, R156, RZ ;  /* 0x0000009c59167224 */ /* 0x000fce00078e02ff */
.L_x_135:
[----:B------:R-:W-:Y:S05]  /*41e0*/  BSYNC B1 ;  /* 0x0000000000017941 */ /* 0x000fea0003800000 */
.L_x_134:
        /* <DEDUP_REMOVED lines=11> */
.L_x_137:
[----:B------:R-:W-:Y:S05]  /*42a0*/  BSYNC B1 ;  /* 0x0000000000017941 */ /* 0x000fea0003800000 */
.L_x_136:
[----:B------:R-:W-:Y:S01]  /*42b0*/  @!P4 IMAD R139, R139, R155, R22 ;  /* 0x0000009b8b8bc224 */ /* 0x000fe200078e0216 */
[----:B------:R-:W-:Y:S04]  /*42c0*/  BSSY B1, `(.L_x_138) ;  /* 0x0000006000017945 */ /* 0x000fe80003800000 */
[----:B------:R0:W-:Y:S01]  /*42d0*/  @!P4 STG.E.U8 desc[UR36][R8.64+0x61], R139 ;  /* 0x0000618b0800c986 */ /* 0x0001e2000c101124 */
[----:B------:R-:W-:Y:S05]  /*42e0*/  @P3 BRA `(.L_x_139) ;  /* 0x00000000000c3947 */ /* 0x000fea0003800000 */
[----:B--2---:R-:W3:Y:S02]  /*42f0*/  LDG.E.U8 R157, desc[UR36][R162.64+0x68] ;  /* 0x00006824a29d7981 */ /* 0x004ee4000c1e1100 */
[----:B---3--:R-:W-:-:S05]  /*4300*/  PRMT R89, R157, 0x8880, RZ ;  /* 0x000088809d597816 */ /* 0x008fca00000000ff */
[----:B------:R-:W-:-:S07]  /*4310*/  IMAD R22, R89, R156, RZ ;  /* 0x0000009c59167224 */ /* 0x000fce00078e02ff */
.L_x_139:
[----:B------:R-:W-:Y:S05]  /*4320*/  BSYNC B1 ;  /* 0x0000000000017941 */ /* 0x000fea0003800000 */
.L_x_138:
[----:B---3--:R-:W-:Y:S01]  /*4330*/  @!P3 IMAD R89, R140, R155, R22 ;  /* 0x0000009b8c59b224 */ /* 0x008fe200078e0216 */
[----:B------:R-:W-:Y:S04]  /*4340*/  BSSY B1, `(.L_x_140) ;  /* 0x0000006000017945 */ /* 0x000fe80003800000 */
[----:B------:R3:W-:Y:S01]  /*4350*/  @!P3 STG.E.U8 desc[UR36][R160.64+0x68], R89 ;  /* 0x00006859a000b986 */ /* 0x0007e2000c101124 */
[----:B------:R-:W-:Y:S05]  /*4360*/  @P5 BRA `(.L_x_141) ;  /* 0x00000000000c5947 */ /* 0x000fea0003800000 */
[----:B--2---:R-:W3:Y:S02]  /*4370*/  LDG.E.U8 R157, desc[UR36][R162.64+0x69] ;  /* 0x00006924a29d7981 */ /* 0x004ee4000c1e1100 */
[----:B---3--:R-:W-:-:S05]  /*4380*/  PRMT R89, R157, 0x8880, RZ ;  /* 0x000088809d597816 */ /* 0x008fca00000000ff */
[----:B------:R-:W-:-:S07]  /*4390*/  IMAD R22, R89, R156, RZ ;  /* 0x0000009c59167224 */ /* 0x000fce00078e02ff */
.L_x_141:
[----:B------:R-:W-:Y:S05]  /*43a0*/  BSYNC B1 ;  /* 0x0000000000017941 */ /* 0x000fea0003800000 */
.L_x_140:
[----:B------:R-:W-:Y:S01]  /*43b0*/  @!P5 IMAD R141, R141, R155, R22 ;  /* 0x0000009b8d8dd224 */ /* 0x000fe200078e0216 */
[----:B------:R-:W-:Y:S04]  /*43c0*/  BSSY B1, `(.L_x_142) ;  /* 0x0000006000017945 */ /* 0x000fe80003800000 */
[----:B------:R0:W-:Y:S01]  /*43d0*/  @!P5 STG.E.U8 desc[UR36][R160.64+0x69], R141 ;  /* 0x0000698da000d986 */ /* 0x0001e2000c101124 */
[----:B------:R-:W-:Y:S05]  /*43e0*/  @P2 BRA `(.L_x_143) ;  /* 0x00000000000c2947 */ /* 0x000fea0003800000 */
[----:B--2---:R-:W3:Y:S02]  /*43f0*/  LDG.E.U8 R157, desc[UR36][R166.64+0x68] ;  /* 0x00006824a69d7981 */ /* 0x004ee4000c1e1100 */
[----:B---3--:R-:W-:-:S05]  /*4400*/  PRMT R89, R157, 0x8880, RZ ;  /* 0x000088809d597816 */ /* 0x008fca00000000ff */
[----:B------:R-:W-:-:S07]  /*4410*/  IMAD R22, R89, R156, RZ ;  /* 0x0000009c59167224 */ /* 0x000fce00078e02ff */
.L_x_143:
[----:B------:R-:W-:Y:S05]  /*4420*/  BSYNC B1 ;  /* 0x0000000000017941 */ /* 0x000fea0003800000 */
.L_x_142:
        /* <DEDUP_REMOVED lines=11> */
.L_x_145:
[----:B------:R-:W-:Y:S05]  /*44e0*/  BSYNC B1 ;  /* 0x0000000000017941 */ /* 0x000fea0003800000 */
.L_x_144:
[----:B------:R-:W-:Y:S01]  /*44f0*/  @!P4 IMAD R143, R143, R155, R22 ;  /* 0x0000009b8f8fc224 */ /* 0x000fe200078e0216 */
[----:B------:R-:W-:Y:S04]  /*4500*/  BSSY B1, `(.L_x_146) ;  /* 0x0000006000017945 */ /* 0x000fe80003800000 */
[----:B------:R0:W-:Y:S01]  /*4510*/  @!P4 STG.E.U8 desc[UR36][R8.64+0x69], R143 ;  /* 0x0000698f0800c986 */ /* 0x0001e2000c101124 */
[----:B------:R-:W-:Y:S05]  /*4520*/  @P3 BRA `(.L_x_147) ;  /* 0x00000000000c3947 */ /* 0x000fea0003800000 */
[----:B--2---:R-:W3:Y:S02]  /*4530*/  LDG.E.U8 R157, desc[UR36][R162.64+0x70] ;  /* 0x00007024a29d7981 */ /* 0x004ee4000c1e1100 */
[----:B---3--:R-:W-:-:S05]  /*4540*/  PRMT R89, R157, 0x8880, RZ ;  /* 0x000088809d597816 */ /* 0x008fca00000000ff */
[----:B------:R-:W-:-:S07]  /*4550*/  IMAD R22, R89, R156, RZ ;  /* 0x0000009c59167224 */ /* 0x000fce00078e02ff */
.L_x_147:
[----:B------:R-:W-:Y:S05]  /*4560*/  BSYNC B1 ;  /* 0x0000000000017941 */ /* 0x000fea0003800000 */
.L_x_146:
[----:B---3--:R-:W-:Y:S01]  /*4570*/  @!P3 IMAD R89, R144, R155, R22 ;  /* 0x0000009b9059b224 */ /* 0x008fe200078e0216 */
[----:B------:R-:W-:Y:S04]  /*4580*/  BSSY B1, `(.L_x_148) ;  /* 0x0000006000017945 */ /* 0x000fe80003800000 */
[----:B------:R3:W-:Y:S01]  /*4590*/  @!P3 STG.E.U8 desc[UR36][R160.64+0x70], R89 ;  /* 0x00007059a000b986 */ /* 0x0007e2000c101124 */
[----:B------:R-:W-:Y:S05]  /*45a0*/  @P5 BRA `(.L_x_149) ;  /* 0x00000000000c5947 */ /* 0x000fea0003800000 */
[----:B--2---:R-:W3:Y:S02]  /*45b0*/  LDG.E.U8 R157, desc[UR36][R162.64+0x71] ;  /* 0x00007124a29d7981 */ /* 0x004ee4000c1e1100 */
[----:B---3--:R-:W-:-:S05]  /*45c0*/  PRMT R89, R157, 0x8880, RZ ;  /* 0x000088809d597816 */ /* 0x008fca00000000ff */
[----:B------:R-:W-:-:S07]  /*45d0*/  IMAD R22, R89, R156, RZ ;  /* 0x0000009c59167224 */ /* 0x000fce00078e02ff */
.L_x_149:
[----:B------:R-:W-:Y:S05]  /*45e0*/  BSYNC B1 ;  /* 0x0000000000017941 */ /* 0x000fea0003800000 */
.L_x_148:
[----:B------:R-:W-:Y:S01]  /*45f0*/  @!P5 IMAD R145, R145, R155, R22 ;  /* 0x0000009b9191d224 */ /* 0x000fe200078e0216 */
[----:B------:R-:W-:Y:S04]  /*4600*/  BSSY B1, `(.L_x_150) ;  /* 0x0000006000017945 */ /* 0x000fe80003800000 */
[----:B------:R0:W-:Y:S01]  /*4610*/  @!P5 STG.E.U8 desc[UR36][R160.64+0x71], R145 ;  /* 0x00007191a000d986 */ /* 0x0001e2000c101124 */
[----:B------:R-:W-:Y:S05]  /*4620*/  @P2 BRA `(.L_x_151) ;  /* 0x00000000000c2947 */ /* 0x000fea0003800000 */
[----:B--2---:R-:W3:Y:S02]  /*4630*/  LDG.E.U8 R157, desc[UR36][R166.64+0x70] ;  /* 0x00007024a69d7981 */ /* 0x004ee4000c1e1100 */
[----:B---3--:R-:W-:-:S05]  /*4640*/  PRMT R89, R157, 0x8880, RZ ;  /* 0x000088809d597816 */ /* 0x008fca00000000ff */
[----:B------:R-:W-:-:S07]  /*4650*/  IMAD R22, R89, R156, RZ ;  /* 0x0000009c59167224 */ /* 0x000fce00078e02ff */
.L_x_151:
[----:B------:R-:W-:Y:S05]  /*4660*/  BSYNC B1 ;  /* 0x0000000000017941 */ /* 0x000fea0003800000 */
.L_x_150:
[C---:B------:R-:W-:Y:S01]  /*4670*/  ISETP.LT.OR P4, PT, R3.reuse, 0x72, !P1 ;  /* 0x000000720300780c */ /* 0x040fe20004f81670 */
[----:B---3--:R-:W-:Y:S01]  /*4680*/  @!P2 IMAD R89, R146, R155, R22 ;  /* 0x0000009b9259a224 */ /* 0x008fe200078e0216 */
[----:B------:R-:W-:Y:S01]  /*4690*/  BSSY B1, `(.L_x_152) ;  /* 0x000000b000017945 */ /* 0x000fe20003800000 */
[----:B------:R-:W-:Y:S02]  /*46a0*/  ISETP.LT.OR P3, PT, R3, 0x79, !P0 ;  /* 0x000000790300780c */ /* 0x000fe40004761670 */
[----:B------:R-:W-:Y:S01]  /*46b0*/  IADD3 R153, P5, R153, 0x80, RZ ;  /* 0x0000008099997810 */ /* 0x000fe20007fbe0ff */
[----:B------:R3:W-:Y:S01]  /*46c0*/  @!P2 STG.E.U8 desc[UR36][R8.64+0x70], R89 ;  /* 0x000070590800a986 */ /* 0x0007e2000c101124 */
[C---:B------:R-:W-:Y:S02]  /*46d0*/  ISETP.LT.OR P2, PT, R3.reuse, 0x79, !P1 ;  /* 0x000000790300780c */ /* 0x040fe40004f41670 */
[C---:B------:R-:W-:Y:S02]  /*46e0*/  ISETP.LT.OR P0, PT, R3.reuse, 0x7a, !P0 ;  /* 0x0000007a0300780c */ /* 0x040fe40004701670 */
[----:B------:R-:W-:-:S02]  /*46f0*/  ISETP.LT.OR P1, PT, R3, 0x7a, !P1 ;  /* 0x0000007a0300780c */ /* 0x000fc40004f21670 */
[----:B------:R-:W-:Y:S11]  /*4700*/  @P4 BRA `(.L_x_153) ;  /* 0x00000000000c4947 */ /* 0x000ff60003800000 */
[----:B--2---:R-:W3:Y:S02]  /*4710*/  LDG.E.U8 R157, desc[UR36][R166.64+0x71] ;  /* 0x00007124a69d7981 */ /* 0x004ee4000c1e1100 */
[----:B---3--:R-:W-:-:S05]  /*4720*/  PRMT R89, R157, 0x8880, RZ ;  /* 0x000088809d597816 */ /* 0x008fca00000000ff */
[----:B------:R-:W-:-:S07]  /*4730*/  IMAD R22, R89, R156, RZ ;  /* 0x0000009c59167224 */ /* 0x000fce00078e02ff */
.L_x_153:
[----:B------:R-:W-:Y:S05]  /*4740*/  BSYNC B1 ;  /* 0x0000000000017941 */ /* 0x000fea0003800000 */
.L_x_152:
[----:B------:R-:W-:Y:S01]  /*4750*/  @!P4 IMAD R147, R147, R155, R22 ;  /* 0x0000009b9393c224 */ /* 0x000fe200078e0216 */
[----:B------:R-:W-:Y:S04]  /*4760*/  BSSY B1, `(.L_x_154) ;  /* 0x0000006000017945 */ /* 0x000fe80003800000 */
[----:B------:R0:W-:Y:S01]  /*4770*/  @!P4 STG.E.U8 desc[UR36][R8.64+0x71], R147 ;  /* 0x000071930800c986 */ /* 0x0001e2000c101124 */
[----:B------:R-:W-:Y:S05]  /*4780*/  @P3 BRA `(.L_x_155) ;  /* 0x00000000000c3947 */ /* 0x000fea0003800000 */
[----:B--2---:R-:W3:Y:S02]  /*4790*/  LDG.E.U8 R157, desc[UR36][R162.64+0x78] ;  /* 0x00007824a29d7981 */ /* 0x004ee4000c1e1100 */
[----:B---3--:R-:W-:-:S05]  /*47a0*/  PRMT R89, R157, 0x8880, RZ ;  /* 0x000088809d597816 */ /* 0x008fca00000000ff */
[----:B------:R-:W-:-:S07]  /*47b0*/  IMAD R22, R89, R156, RZ ;  /* 0x0000009c59167224 */ /* 0x000fce00078e02ff */
.L_x_155:
[----:B------:R-:W-:Y:S05]  /*47c0*/  BSYNC B1 ;  /* 0x0000000000017941 */ /* 0x000fea0003800000 */
.L_x_154:
[----:B---3--:R-:W-:Y:S01]  /*47d0*/  @!P3 IMAD R89, R148, R155, R22 ;  /* 0x0000009b9459b224 */ /* 0x008fe200078e0216 */
[----:B------:R-:W-:Y:S01]  /*47e0*/  BSSY B1, `(.L_x_156) ;  /* 0x0000007000017945 */ /* 0x000fe20003800000 */
[----:B----4-:R-:W-:-:S03]  /*47f0*/  IMAD.X R91, RZ, RZ, R5, P5 ;  /* 0x000000ffff5b7224 */ /* 0x010fc600028e0605 */
[----:B------:R3:W-:Y:S01]  /*4800*/  @!P3 STG.E.U8 desc[UR36][R160.64+0x78], R89 ;  /* 0x00007859a000b986 */ /* 0x0007e2000c101124 */
[----:B------:R-:W-:Y:S05]  /*4810*/  @P0 BRA `(.L_x_157) ;  /* 0x00000000000c0947 */ /* 0x000fea0003800000 */
[----:B--2---:R-:W2:Y:S02]  /*4820*/  LDG.E.U8 R157, desc[UR36][R162.64+0x79] ;  /* 0x00007924a29d7981 */ /* 0x004ea4000c1e1100 */
[----:B--2---:R-:W-:-:S05]  /*4830*/  PRMT R5, R157, 0x8880, RZ ;  /* 0x000088809d057816 */ /* 0x004fca00000000ff */
[----:B------:R-:W-:-:S07]  /*4840*/  IMAD R22, R5, R156, RZ ;  /* 0x0000009c05167224 */ /* 0x000fce00078e02ff */
.L_x_157:
[----:B------:R-:W-:Y:S05]  /*4850*/  BSYNC B1 ;  /* 0x0000000000017941 */ /* 0x000fea0003800000 */
.L_x_156:
[----:B------:R-:W-:Y:S01]  /*4860*/  @!P0 IMAD R149, R149, R155, R22 ;  /* 0x0000009b95958224 */ /* 0x000fe200078e0216 */
[----:B------:R-:W-:Y:S01]  /*4870*/  BSSY B1, `(.L_x_158) ;  /* 0x0000007000017945 */ /* 0x000fe20003800000 */
[----:B------:R-:W-:-:S03]  /*4880*/  IMAD R4, R91, R158, RZ ;  /* 0x0000009e5b047224 */ /* 0x000fc600078e02ff */
[----:B------:R4:W-:Y:S01]  /*4890*/  @!P0 STG.E.U8 desc[UR36][R160.64+0x79], R149 ;  /* 0x00007995a0008986 */ /* 0x0009e2000c101124 */
[----:B------:R-:W-:Y:S05]  /*48a0*/  @P2 BRA `(.L_x_159) ;  /* 0x00000000000c2947 */ /* 0x000fea0003800000 */
[----:B--2---:R-:W2:Y:S02]  /*48b0*/  LDG.E.U8 R157, desc[UR36][R166.64+0x78] ;  /* 0x00007824a69d7981 */ /* 0x004ea4000c1e1100 */
[----:B--2---:R-:W-:-:S05]  /*48c0*/  PRMT R5, R157, 0x8880, RZ ;  /* 0x000088809d057816 */ /* 0x004fca00000000ff */
[----:B------:R-:W-:-:S07]  /*48d0*/  IMAD R22, R5, R156, RZ ;  /* 0x0000009c05167224 */ /* 0x000fce00078e02ff */
.L_x_159:
[----:B------:R-:W-:Y:S05]  /*48e0*/  BSYNC B1 ;  /* 0x0000000000017941 */ /* 0x000fea0003800000 */
.L_x_158:
[----:B------:R-:W-:Y:S01]  /*48f0*/  @!P2 IMAD R5, R150, R155, R22 ;  /* 0x0000009b9605a224 */ /* 0x000fe200078e0216 */
[----:B------:R-:W-:Y:S01]  /*4900*/  BSSY B1, `(.L_x_160) ;  /* 0x0000009000017945 */ /* 0x000fe20003800000 */
[C---:B---3--:R-:W-:Y:S02]  /*4910*/  IMAD R89, R153.reuse, R159, R4 ;  /* 0x0000009f99597224 */ /* 0x048fe400078e0204 */
[CC--:B------:R-:W-:Y:S01]  /*4920*/  IMAD.WIDE.U32 R164, R153.reuse, R158.reuse, R164 ;  /* 0x0000009e99a47225 */ /* 0x0c0fe200078e00a4 */
[----:B------:R3:W-:Y:S03]  /*4930*/  @!P2 STG.E.U8 desc[UR36][R8.64+0x78], R5 ;  /* 0x000078050800a986 */ /* 0x0007e6000c101124 */
[----:B------:R-:W-:Y:S01]  /*4940*/  IMAD.WIDE.U32 R158, R153, R158, R20 ;  /* 0x0000009e999e7225 */ /* 0x000fe200078e0014 */
[----:B------:R-:W-:Y:S06]  /*4950*/  @P1 BRA `(.L_x_161) ;  /* 0x00000000000c1947 */ /* 0x000fec0003800000 */
[----:B--2---:R-:W3:Y:S02]  /*4960*/  LDG.E.U8 R157, desc[UR36][R166.64+0x79] ;  /* 0x00007924a69d7981 */ /* 0x004ee4000c1e1100 */
[----:B---3--:R-:W-:-:S05]  /*4970*/  PRMT R5, R157, 0x8880, RZ ;  /* 0x000088809d057816 */ /* 0x008fca00000000ff */
[----:B------:R-:W-:-:S07]  /*4980*/  IMAD R22, R5, R156, RZ ;  /* 0x0000009c05167224 */ /* 0x000fce00078e02ff */
.L_x_161:
[----:B------:R-:W-:Y:S05]  /*4990*/  BSYNC B1 ;  /* 0x0000000000017941 */ /* 0x000fea0003800000 */
.L_x_160:
[----:B------:R-:W-:Y:S01]  /*49a0*/  @!P1 IMAD R151, R151, R155, R22 ;  /* 0x0000009b97979224 */ /* 0x000fe200078e0216 */
[----:B------:R-:W-:Y:S01]  /*49b0*/  ISETP.GE.AND P2, PT, R0, 0x81, PT ;  /* 0x000000810000780c */ /* 0x000fe20003f46270 */
[----:B------:R-:W-:Y:S01]  /*49c0*/  BSSY B1, `(.L_x_162) ;  /* 0x000000c000017945 */ /* 0x000fe20003800000 */
[----:B------:R-:W-:Y:S02]  /*49d0*/  IADD3 R4, P5, R158, R12, RZ ;  /* 0x0000000c9e047210 */ /* 0x000fe40007fbe0ff */
[----:B------:R0:W-:Y:S01]  /*49e0*/  @!P1 STG.E.U8 desc[UR36][R8.64+0x79], R151 ;  /* 0x0000799708009986 */ /* 0x0001e2000c101124 */
[----:B------:R-:W-:Y:S02]  /*49f0*/  ISETP.LT.OR P1, PT, R3, 0x1, !P2 ;  /* 0x000000010300780c */ /* 0x000fe40005721670 */
[----:B---3--:R-:W-:Y:S02]  /*4a00*/  IADD3.X R5, R13, R159, R89, P5, !PT ;  /* 0x0000009f0d057210 */ /* 0x008fe40002ffe459 */
[----:B------:R-:W-:-:S02]  /*4a10*/  ISETP.GE.AND P0, PT, R0, 0x89, PT ;  /* 0x000000890000780c */ /* 0x000fc40003f06270 */
[----:B------:R-:W-:Y:S02]  /*4a20*/  IADD3 R12, P4, P3, R14, R12, R164 ;  /* 0x0000000c0e0c7210 */ /* 0x000fe40007b9e0a4 */
[----:B------:R-:W-:-:S05]  /*4a30*/  ISETP.LT.OR P5, PT, R3, 0x2, !P2 ;  /* 0x000000020300780c */ /* 0x000fca00057a1670 */
[----:B0-----:R-:W-:Y:S08]  /*4a40*/  @P1 BRA `(.L_x_163) ;  /* 0x00000000000c1947 */ /* 0x001ff00003800000 */
[----:B--2---:R-:W2:Y:S02]  /*4a50*/  LDG.E.U8 R157, desc[UR36][R4.64] ;  /* 0x00000024049d7981 */ /* 0x004ea4000c1e1100 */
[----:B--2---:R-:W-:-:S05]  /*4a60*/  PRMT R9, R157, 0x8880, RZ ;  /* 0x000088809d097816 */ /* 0x004fca00000000ff */
[----:B------:R-:W-:-:S07]  /*4a70*/  IMAD R22, R9, R156, RZ ;  /* 0x0000009c09167224 */ /* 0x000fce00078e02ff */
.L_x_163:
[----:B------:R-:W-:Y:S05]  /*4a80*/  BSYNC B1 ;  /* 0x0000000000017941 */ /* 0x000fea0003800000 */
.L_x_162:
[----:B------:R-:W-:Y:S01]  /*4a90*/  @!P1 IMAD R9, R24, R155, R22 ;  /* 0x0000009b18099224 */ /* 0x000fe200078e0216 */
[----:B------:R-:W-:Y:S01]  /*4aa0*/  BSSY B1, `(.L_x_164) ;  /* 0x0000007000017945 */ /* 0x000fe20003800000 */
[----:B------:R-:W-:-:S03]  /*4ab0*/  IMAD.IADD R164, R89, 0x1, R165 ;  /* 0x0000000159a47824 */ /* 0x000fc600078e02a5 */
[----:B------:R0:W-:Y:S01]  /*4ac0*/  @!P1 STG.E.U8 desc[UR36][R6.64], R9 ;  /* 0x0000000906009986 */ /* 0x0001e2000c101124 */
[----:B------:R-:W-:Y:S05]  /*4ad0*/  @P5 BRA `(.L_x_165) ;  /* 0x00000000000c5947 */ /* 0x000fea0003800000 */
[----:B--2---:R-:W0:Y:S02]  /*4ae0*/  LDG.E.U8 R157, desc[UR36][R4.64+0x1] ;  /* 0x00000124049d7981 */ /* 0x004e24000c1e1100 */
[----:B0-----:R-:W-:-:S05]  /*4af0*/  PRMT R9, R157, 0x8880, RZ ;  /* 0x000088809d097816 */ /* 0x001fca00000000ff */
[----:B------:R-:W-:-:S07]  /*4b00*/  IMAD R22, R9, R156, RZ ;  /* 0x0000009c09167224 */ /* 0x000fce00078e02ff */
.L_x_165:
[----:B------:R-:W-:Y:S05]  /*4b10*/  BSYNC B1 ;  /* 0x0000000000017941 */ /* 0x000fea0003800000 */
.L_x_164:
[----:B------:R-:W-:Y:S01]  /*4b20*/  ISETP.LT.OR P1, PT, R3, 0x1, !P0 ;  /* 0x000000010300780c */ /* 0x000fe20004721670 */
[----:B------:R-:W-:Y:S01]  /*4b30*/  @!P5 IMAD R25, R25, R155, R22 ;  /* 0x0000009b1919d224 */ /* 0x000fe200078e0216 */
[----:B------:R-:W-:Y:S01]  /*4b40*/  BSSY B1, `(.L_x_166) ;  /* 0x000000a000017945 */ /* 0x000fe20003800000 */
[----:B------:R-:W-:Y:S02]  /*4b50*/  IADD3.X R13, R21, R13, R164, P4, P3 ;  /* 0x0000000d150d7210 */ /* 0x000fe400027e64a4 */
[C---:B------:R-:W-:Y:S01]  /*4b60*/  ISETP.LT.OR P4, PT, R3.reuse, 0x2, !P0 ;  /* 0x000000020300780c */ /* 0x040fe20004781670 */
[----:B------:R3:W-:Y:S01]  /*4b70*/  @!P5 STG.E.U8 desc[UR36][R6.64+0x1], R25 ;  /* 0x000001190600d986 */ /* 0x0007e2000c101124 */
[C---:B------:R-:W-:Y:S02]  /*4b80*/  ISETP.LT.OR P5, PT, R3.reuse, 0x9, !P2 ;  /* 0x000000090300780c */ /* 0x040fe400057a1670 */
[----:B------:R-:W-:-:S04]  /*4b90*/  ISETP.LT.OR P3, PT, R3, 0xa, !P2 ;  /* 0x0000000a0300780c */ /* 0x000fc80005761670 */
[----:B------:R-:W-:Y:S09]  /*4ba0*/  @P1 BRA `(.L_x_167) ;  /* 0x00000000000c1947 */ /* 0x000ff20003800000 */
[----:B--2---:R-:W0:Y:S02]  /*4bb0*/  LDG.E.U8 R157, desc[UR36][R12.64] ;  /* 0x000000240c9d7981 */ /* 0x004e24000c1e1100 */
[----:B0-----:R-:W-:-:S05]  /*4bc0*/  PRMT R9, R157, 0x8880, RZ ;  /* 0x000088809d097816 */ /* 0x001fca00000000ff */
[----:B------:R-:W-:-:S07]  /*4bd0*/  IMAD R22, R9, R156, RZ ;  /* 0x0000009c09167224 */ /* 0x000fce00078e02ff */
.L_x_167:
[----:B------:R-:W-:Y:S05]  /*4be0*/  BSYNC B1 ;  /* 0x0000000000017941 */ /* 0x000fea0003800000 */
.L_x_166:
[----:B0-----:R-:W-:Y:S01]  /*4bf0*/  @!P1 IMAD R9, R26, R155, R22 ;  /* 0x0000009b1a099224 */ /* 0x001fe200078e0216 */
[----:B------:R-:W-:Y:S04]  /*4c00*/  BSSY B1, `(.L_x_168) ;  /* 0x0000006000017945 */ /* 0x000fe80003800000 */
[----:B------:R0:W-:Y:S01]  /*4c10*/  @!P1 STG.E.U8 desc[UR36][R10.64], R9 ;  /* 0x000000090a009986 */ /* 0x0001e2000c101124 */
[----:B------:R-:W-:Y:S05]  /*4c20*/  @P4 BRA `(.L_x_169) ;  /* 0x00000000000c4947 */ /* 0x000fea0003800000 */
[----:B--2---:R-:W0:Y:S02]  /*4c30*/  LDG.E.U8 R157, desc[UR36][R12.64+0x1] ;  /* 0x000001240c9d7981 */ /* 0x004e24000c1e1100 */
[----:B0-----:R-:W-:-:S05]  /*4c40*/  PRMT R9, R157, 0x8880, RZ ;  /* 0x000088809d097816 */ /* 0x001fca00000000ff */
[----:B------:R-:W-:-:S07]  /*4c50*/  IMAD R22, R9, R156, RZ ;  /* 0x0000009c09167224 */ /* 0x000fce00078e02ff */
.L_x_169:
[----:B------:R-:W-:Y:S05]  /*4c60*/  BSYNC B1 ;  /* 0x0000000000017941 */ /* 0x000fea0003800000 */
.L_x_168:
[----:B------:R-:W-:Y:S01]  /*4c70*/  @!P4 IMAD R27, R27, R155, R22 ;  /* 0x0000009b1b1bc224 */ /* 0x000fe200078e0216 */
[----:B------:R-:W-:Y:S04]  /*4c80*/  BSSY B1, `(.L_x_170) ;  /* 0x0000006000017945 */ /* 0x000fe80003800000 */
[----:B------:R0:W-:Y:S01]  /*4c90*/  @!P4 STG.E.U8 desc[UR36][R10.64+0x1], R27 ;  /* 0x0000011b0a00c986 */ /* 0x0001e2000c101124 */
[----:B------:R-:W-:Y:S05]  /*4ca0*/  @P5 BRA `(.L_x_171) ;  /* 0x00000000000c5947 */ /* 0x000fea0003800000 */
[----:B--2---:R-:W0:Y:S02]  /*4cb0*/  LDG.E.U8 R157, desc[UR36][R4.64+0x8] ;  /* 0x00000824049d7981 */ /* 0x004e24000c1e1100 */
[----:B0-----:R-:W-:-:S05]  /*4cc0*/  PRMT R9, R157, 0x8880, RZ ;  /* 0x000088809d097816 */ /* 0x001fca00000000ff */
[----:B------:R-:W-:-:S07]  /*4cd0*/  IMAD R22, R9, R156, RZ ;  /* 0x0000009c09167224 */ /* 0x000fce00078e02ff */
.L_x_171:
[----:B------:R-:W-:Y:S05]  /*4ce0*/  BSYNC B1 ;  /* 0x0000000000017941 */ /* 0x000fea0003800000 */
.L_x_170:
[----:B0-----:R-:W-:Y:S01]  /*4cf0*/  @!P5 IMAD R9, R28, R155, R22 ;  /* 0x0000009b1c09d224 */ /* 0x001fe200078e0216 */
[----:B------:R-:W-:Y:S04]  /*4d00*/  BSSY B1, `(.L_x_172) ;  /* 0x0000006000017945 */ /* 0x000fe80003800000 */
[----:B------:R0:W-:Y:S01]  /*4d10*/  @!P5 STG.E.U8 desc[UR36][R6.64+0x8], R9 ;  /* 0x000008090600d986 */ /* 0x0001e2000c101124 */
[----:B------:R-:W-:Y:S05]  /*4d20*/  @P3 BRA `(.L_x_173) ;  /* 0x00000000000c3947 */ /* 0x000fea0003800000 */
[----:B--2---:R-:W0:Y:S02]  /*4d30*/  LDG.E.U8 R157, desc[UR36][R4.64+0x9] ;  /* 0x00000924049d7981 */ /* 0x004e24000c1e1100 */
[----:B0-----:R-:W-:-:S05]  /*4d40*/  PRMT R9, R157, 0x8880, RZ ;  /* 0x000088809d097816 */ /* 0x001fca00000000ff */
[----:B------:R-:W-:-:S07]  /*4d50*/  IMAD R22, R9, R156, RZ ;  /* 0x0000009c09167224 */ /* 0x000fce00078e02ff */
.L_x_173:
[----:B------:R-:W-:Y:S05]  /*4d60*/  BSYNC B1 ;  /* 0x0000000000017941 */ /* 0x000fea0003800000 */
.L_x_172:
[----:B------:R-:W-:Y:S01]  /*4d70*/  ISETP.LT.OR P5, PT, R3, 0x9, !P0 ;  /* 0x000000090300780c */ /* 0x000fe200047a1670 */
[----:B------:R-:W-:Y:S01]  /*4d80*/  @!P3 IMAD R29, R29, R155, R22 ;  /* 0x0000009b1d1db224 */ /* 0x000fe200078e0216 */
[----:B------:R-:W-:Y:S01]  /*4d90*/  BSSY B1, `(.L_x_174) ;  /* 0x0000009000017945 */ /* 0x000fe20003800000 */
[C---:B------:R-:W-:Y:S02]  /*4da0*/  ISETP.LT.OR P4, PT, R3.reuse, 0xa, !P0 ;  /* 0x0000000a0300780c */ /* 0x040fe40004781670 */
[C---:B------:R-:W-:Y:S01]  /*4db0*/  ISETP.LT.OR P1, PT, R3.reuse, 0x12, !P2 ;  /* 0x000000120300780c */ /* 0x040fe20005721670 */
[----:B------:R0:W-:Y:S01]  /*4dc0*/  @!P3 STG.E.U8 desc[UR36][R6.64+0x9], R29 ;  /* 0x0000091d0600b986 */ /* 0x0001e2000c101124 */
[----:B------:R-:W-:-:S06]  /*4dd0*/  ISETP.LT.OR P3, PT, R3, 0x11, !P2 ;  /* 0x000000110300780c */ /* 0x000fcc0005761670 */
[----:B------:R-:W-:Y:S07]  /*4de0*/  @P5 BRA `(.L_x_175) ;  /* 0x00000000000c5947 */ /* 0x000fee0003800000 */
[----:B--2---:R-:W0:Y:S02]  /*4df0*/  LDG.E.U8 R157, desc[UR36][R12.64+0x8] ;  /* 0x000008240c9d7981 */ /* 0x004e24000c1e1100 */
[----:B0-----:R-:W-:-:S05]  /*4e00*/  PRMT R9, R157, 0x8880, RZ ;  /* 0x000088809d097816 */ /* 0x001fca00000000ff */
[----:B------:R-:W-:-:S07]  /*4e10*/  IMAD R22, R9, R156, RZ ;  /* 0x0000009c09167224 */ /* 0x000fce00078e02ff */
.L_x_175:
[----:B------:R-:W-:Y:S05]  /*4e20*/  BSYNC B1 ;  /* 0x0000000000017941 */ /* 0x000fea0003800000 */
.L_x_174:
[----:B0-----:R-:W-:Y:S01]  /*4e30*/  @!P5 IMAD R9, R30, R155, R22 ;  /* 0x0000009b1e09d224 */ /* 0x001fe200078e0216 */
[----:B------:R-:W-:Y:S04]  /*4e40*/  BSSY B1, `(.L_x_176) ;  /* 0x0000006000017945 */ /* 0x000fe80003800000 */
[----:B------:R0:W-:Y:S01]  /*4e50*/  @!P5 STG.E.U8 desc[UR36][R10.64+0x8], R9 ;  /* 0x000008090a00d986 */ /* 0x0001e2000c101124 */
[----:B------:R-:W-:Y:S05]  /*4e60*/  @P4 BRA `(.L_x_177) ;  /* 0x00000000000c4947 */ /* 0x000fea0003800000 */
[----:B--2---:R-:W0:Y:S02]  /*4e70*/  LDG.E.U8 R157, desc[UR36][R12.64+0x9] ;  /* 0x000009240c9d7981 */ /* 0x004e24000c1e1100 */
[----:B0-----:R-:W-:-:S05]  /*4e80*/  PRMT R9, R157, 0x8880, RZ ;  /* 0x000088809d097816 */ /* 0x001fca00000000ff */
[----:B------:R-:W-:-:S07]  /*4e90*/  IMAD R22, R9, R156, RZ ;  /* 0x0000009c09167224 */ /* 0x000fce00078e02ff */
.L_x_177:
[----:B------:R-:W-:Y:S05]  /*4ea0*/  BSYNC B1 ;  /* 0x0000000000017941 */ /* 0x000fea0003800000 */
.L_x_176:
[----:B------:R-:W-:Y:S01]  /*4eb0*/  @!P4 IMAD R31, R31, R155, R22 ;  /* 0x0000009b1f1fc224 */ /* 0x000fe200078e0216 */
[----:B------:R-:W-:Y:S04]  /*4ec0*/  BSSY B1, `(.L_x_178) ;  /* 0x0000006000017945 */ /* 0x000fe80003800000 */
[----:B------:R0:W-:Y:S01]  /*4ed0*/  @!P4 STG.E.U8 desc[UR36][R10.64+0x9], R31 ;  /* 0x0000091f0a00c986 */ /* 0x0001e2000c101124 */
[----:B------:R-:W-:Y:S05]  /*4ee0*/  @P3 BRA `(.L_x_179) ;  /* 0x00000000000c3947 */ /* 0x000fea0003800000 */
[----:B--2---:R-:W0:Y:S02]  /*4ef0*/  LDG.E.U8 R157, desc[UR36][R4.64+0x10] ;  /* 0x00001024049d7981 */ /* 0x004e24000c1e1100 */
[----:B0-----:R-:W-:-:S05]  /*4f00*/  PRMT R9, R157, 0x8880, RZ ;  /* 0x000088809d097816 */ /* 0x001fca00000000ff */
[----:B------:R-:W-:-:S07]  /*4f10*/  IMAD R22, R9, R156, RZ ;  /* 0x0000009c09167224 */ /* 0x000fce00078e02ff */
.L_x_179:
[----:B------:R-:W-:Y:S05]  /*4f20*/  BSYNC B1 ;  /* 0x0000000000017941 */ /* 0x000fea0003800000 */
.L_x_178:
[----:B0-----:R-:W-:Y:S01]  /*4f30*/  @!P3 IMAD R9, R32, R155, R22 ;  /* 0x0000009b2009b224 */ /* 0x001fe200078e0216 */
[----:B------:R-:W-:Y:S04]  /*4f40*/  BSSY B1, `(.L_x_180) ;  /* 0x0000006000017945 */ /* 0x000fe80003800000 */
[----:B------:R0:W-:Y:S01]  /*4f50*/  @!P3 STG.E.U8 desc[UR36][R6.64+0x10], R9 ;  /* 0x000010090600b986 */ /* 0x0001e2000c101124 */
[----:B------:R-:W-:Y:S05]  /*4f60*/  @P1 BRA `(.L_x_181) ;  /* 0x00000000000c1947 */ /* 0x000fea0003800000 */
[----:B--2---:R-:W0:Y:S02]  /*4f70*/  LDG.E.U8 R157, desc[UR36][R4.64+0x11] ;  /* 0x00001124049d7981 */ /* 0x004e24000c1e1100 */
[----:B0-----:R-:W-:-:S05]  /*4f80*/  PRMT R9, R157, 0x8880, RZ ;  /* 0x000088809d097816 */ /* 0x001fca00000000ff */
[----:B------:R-:W-:-:S07]  /*4f90*/  IMAD R22, R9, R156, RZ ;  /* 0x0000009c09167224 */ /* 0x000fce00078e02ff */
.L_x_181:
[----:B------:R-:W-:Y:S05]  /*4fa0*/  BSYNC B1 ;  /* 0x0000000000017941 */ /* 0x000fea0003800000 */
.L_x_180:
        /* <DEDUP_REMOVED lines=11> */
.L_x_183:
[----:B------:R-:W-:Y:S05]  /*5060*/  BSYNC B1 ;  /* 0x0000000000017941 */ /* 0x000fea0003800000 */
.L_x_182:
[----:B0-----:R-:W-:Y:S01]  /*5070*/  @!P4 IMAD R9, R34, R155, R22 ;  /* 0x0000009b2209c224 */ /* 0x001fe200078e0216 */
[----:B------:R-:W-:Y:S04]  /*5080*/  BSSY B1, `(.L_x_184) ;  /* 0x0000006000017945 */ /* 0x000fe80003800000 */
[----:B------:R0:W-:Y:S01]  /*5090*/  @!P4 STG.E.U8 desc[UR36][R10.64+0x10], R9 ;  /* 0x000010090a00c986 */ /* 0x0001e2000c101124 */
[----:B------:R-:W-:Y:S05]  /*50a0*/  @P3 BRA `(.L_x_185) ;  /* 0x00000000000c3947 */ /* 0x000fea0003800000 */
[----:B--2---:R-:W0:Y:S02]  /*50b0*/  LDG.E.U8 R157, desc[UR36][R12.64+0x11] ;  /* 0x000011240c9d7981 */ /* 0x004e24000c1e1100 */
[----:B0-----:R-:W-:-:S05]  /*50c0*/  PRMT R9, R157, 0x8880, RZ ;  /* 0x000088809d097816 */ /* 0x001fca00000000ff */
[----:B------:R-:W-:-:S07]  /*50d0*/  IMAD R22, R9, R156, RZ ;  /* 0x0000009c09167224 */ /* 0x000fce00078e02ff */
.L_x_185:
[----:B------:R-:W-:Y:S05]  /*50e0*/  BSYNC B1 ;  /* 0x0000000000017941 */ /* 0x000fea0003800000 */
.L_x_184:
[----:B------:R-:W-:Y:S01]  /*50f0*/  @!P3 IMAD R35, R35, R155, R22 ;  /* 0x0000009b2323b224 */ /* 0x000fe200078e0216 */
[----:B------:R-:W-:Y:S04]  /*5100*/  BSSY B1, `(.L_x_186) ;  /* 0x0000006000017945 */ /* 0x000fe80003800000 */
[----:B------:R0:W-:Y:S01]  /*5110*/  @!P3 STG.E.U8 desc[UR36][R10.64+0x11], R35 ;  /* 0x000011230a00b986 */ /* 0x0001e2000c101124 */
[----:B------:R-:W-:Y:S05]  /*5120*/  @P5 BRA `(.L_x_187) ;  /* 0x00000000000c5947 */ /* 0x000fea0003800000 */
[----:B--2---:R-:W0:Y:S02]  /*5130*/  LDG.E.U8 R157, desc[UR36][R4.64+0x18] ;  /* 0x00001824049d7981 */ /* 0x004e24000c1e1100 */
[----:B0-----:R-:W-:-:S05]  /*5140*/  PRMT R9, R157, 0x8880, RZ ;  /* 0x000088809d097816 */ /* 0x001fca00000000ff */
[----:B------:R-:W-:-:S07]  /*5150*/  IMAD R22, R9, R156, RZ ;  /* 0x0000009c09167224 */ /* 0x000fce00078e02ff */
.L_x_187:
[----:B------:R-:W-:Y:S05]  /*5160*/  BSYNC B1 ;  /* 0x0000000000017941 */ /* 0x000fea0003800000 */
.L_x_186:
[----:B0-----:R-:W-:Y:S01]  /*5170*/  @!P5 IMAD R9, R36, R155, R22 ;  /* 0x0000009b2409d224 */ /* 0x001fe200078e0216 */
[----:B------:R-:W-:Y:S04]  /*5180*/  BSSY B1, `(.L_x_188) ;  /* 0x0000006000017945 */ /* 0x000fe80003800000 */
[----:B------:R0:W-:Y:S01]  /*5190*/  @!P5 STG.E.U8 desc[UR36][R6.64+0x18], R9 ;  /* 0x000018090600d986 */ /* 0x0001e2000c101124 */
[----:B------:R-:W-:Y:S05]  /*51a0*/  @P1 BRA `(.L_x_189) ;  /* 0x00000000000c1947 */ /* 0x000fea0003800000 */
[----:B--2---:R-:W0:Y:S02]  /*51b0*/  LDG.E.U8 R157, desc[UR36][R4.64+0x19] ;  /* 0x00001924049d7981 */ /* 0x004e24000c1e1100 */
[----:B0-----:R-:W-:-:S05]  /*51c0*/  PRMT R9, R157, 0x8880, RZ ;  /* 0x000088809d097816 */ /* 0x001fca00000000ff */
[----:B------:R-:W-:-:S07]  /*51d0*/  IMAD R22, R9, R156, RZ ;  /* 0x0000009c09167224 */ /* 0x000fce00078e02ff */
.L_x_189:
[----:B------:R-:W-:Y:S05]  /*51e0*/  BSYNC B1 ;  /* 0x0000000000017941 */ /* 0x000fea0003800000 */
.L_x_188:
        /* <DEDUP_REMOVED lines=11> */
.L_x_191:
[----:B------:R-:W-:Y:S05]  /*52a0*/  BSYNC B1 ;  /* 0x0000000000017941 */ /* 0x000fea0003800000 */
.L_x_190:
[----:B0-----:R-:W-:Y:S01]  /*52b0*/  @!P4 IMAD R9, R38, R155, R22 ;  /* 0x0000009b2609c224 */ /* 0x001fe200078e0216 */
[----:B------:R-:W-:Y:S04]  /*52c0*/  BSSY B1, `(.L_x_192) ;  /* 0x0000006000017945 */ /* 0x000fe80003800000 */
[----:B------:R0:W-:Y:S01]  /*52d0*/  @!P4 STG.E.U8 desc[UR36][R10.64+0x18], R9 ;  /* 0x000018090a00c986 */ /* 0x0001e2000c101124 */
[----:B------:R-:W-:Y:S05]  /*52e0*/  @P3 BRA `(.L_x_193) ;  /* 0x00000000000c3947 */ /* 0x000fea0003800000 */
[----:B--2---:R-:W0:Y:S02]  /*52f0*/  LDG.E.U8 R157, desc[UR36][R12.64+0x19] ;  /* 0x000019240c9d7981 */ /* 0x004e24000c1e1100 */
[----:B0-----:R-:W-:-:S05]  /*5300*/  PRMT R9, R157, 0x8880, RZ ;  /* 0x000088809d097816 */ /* 0x001fca00000000ff */
[----:B------:R-:W-:-:S07]  /*5310*/  IMAD R22, R9, R156, RZ ;  /* 0x0000009c09167224 */ /* 0x000fce00078e02ff */
.L_x_193:
[----:B------:R-:W-:Y:S05]  /*5320*/  BSYNC B1 ;  /* 0x0000000000017941 */ /* 0x000fea0003800000 */
.L_x_192:
[----:B------:R-:W-:Y:S01]  /*5330*/  @!P3 IMAD R39, R39, R155, R22 ;  /* 0x0000009b2727b224 */ /* 0x000fe200078e0216 */
[----:B------:R-:W-:Y:S04]  /*5340*/  BSSY B1, `(.L_x_194) ;  /* 0x0000006000017945 */ /* 0x000fe80003800000 */
[----:B------:R0:W-:Y:S01]  /*5350*/  @!P3 STG.E.U8 desc[UR36][R10.64+0x19], R39 ;  /* 0x000019270a00b986 */ /* 0x0001e2000c101124 */
[----:B------:R-:W-:Y:S05]  /*5360*/  @P5 BRA `(.L_x_195) ;  /* 0x00000000000c5947 */ /* 0x000fea0003800000 */
[----:B--2---:R-:W0:Y:S02]  /*5370*/  LDG.E.U8 R157, desc[UR36][R4.64+0x20] ;  /* 0x00002024049d7981 */ /* 0x004e24000c1e1100 */
[----:B0-----:R-:W-:-:S05]  /*5380*/  PRMT R9, R157, 0x8880, RZ ;  /* 0x000088809d097816 */ /* 0x001fca00000000ff */
[----:B------:R-:W-:-:S07]  /*5390*/  IMAD R22, R9, R156, RZ ;  /* 0x0000009c09167224 */ /* 0x000fce00078e02ff */
.L_x_195:
[----:B------:R-:W-:Y:S05]  /*53a0*/  BSYNC B1 ;  /* 0x0000000000017941 */ /* 0x000fea0003800000 */
.L_x_194:
[----:B0-----:R-:W-:Y:S01]  /*53b0*/  @!P5 IMAD R9, R40, R155, R22 ;  /* 0x0000009b2809d224 */ /* 0x001fe200078e0216 */
[----:B------:R-:W-:Y:S04]  /*53c0*/  BSSY B1, `(.L_x_196) ;  /* 0x0000006000017945 */ /* 0x000fe80003800000 */
[----:B------:R0:W-:Y:S01]  /*53d0*/  @!P5 STG.E.U8 desc[UR36][R6.64+0x20], R9 ;  /* 0x000020090600d986 */ /* 0x0001e2000c101124 */
[----:B------:R-:W-:Y:S05]  /*53e0*/  @P1 BRA `(.L_x_197) ;  /* 0x00000000000c1947 */ /* 0x000fea0003800000 */
[----:B--2---:R-:W0:Y:S02]  /*53f0*/  LDG.E.U8 R157, desc[UR36][R4.64+0x21] ;  /* 0x00002124049d7981 */ /* 0x004e24000c1e1100 */
[----:B0-----:R-:W-:-:S05]  /*5400*/  PRMT R9, R157, 0x8880, RZ ;  /* 0x000088809d097816 */ /* 0x001fca00000000ff */
[----:B------:R-:W-:-:S07]  /*5410*/  IMAD R22, R9, R156, RZ ;  /* 0x0000009c09167224 */ /* 0x000fce00078e02ff */
.L_x_197:
[----:B------:R-:W-:Y:S05]  /*5420*/  BSYNC B1 ;  /* 0x0000000000017941 */ /* 0x000fea0003800000 */
.L_x_196:
        /* <DEDUP_REMOVED lines=11> */
.L_x_199:
[----:B------:R-:W-:Y:S05]  /*54e0*/  BSYNC B1 ;  /* 0x0000000000017941 */ /* 0x000fea0003800000 */
.L_x_198:
[----:B0-----:R-:W-:Y:S01]  /*54f0*/  @!P4 IMAD R9, R42, R155, R22 ;  /* 0x0000009b2a09c224 */ /* 0x001fe200078e0216 */
[----:B------:R-:W-:Y:S04]  /*5500*/  BSSY B1, `(.L_x_200) ;  /* 0x0000006000017945 */ /* 0x000fe80003800000 */
[----:B------:R0:W-:Y:S01]  /*5510*/  @!P4 STG.E.U8 desc[UR36][R10.64+0x20], R9 ;  /* 0x000020090a00c986 */ /* 0x0001e2000c101124 */
[----:B------:R-:W-:Y:S05]  /*5520*/  @P3 BRA `(.L_x_201) ;  /* 0x00000000000c3947 */ /* 0x000fea0003800000 */
[----:B--2---:R-:W0:Y:S02]  /*5530*/  LDG.E.U8 R157, desc[UR36][R12.64+0x21] ;  /* 0x000021240c9d7981 */ /* 0x004e24000c1e1100 */
[----:B0-----:R-:W-:-:S05]  /*5540*/  PRMT R9, R157, 0x8880, RZ ;  /* 0x000088809d097816 */ /* 0x001fca00000000ff */
[----:B------:R-:W-:-:S07]  /*5550*/  IMAD R22, R9, R156, RZ ;  /* 0x0000009c09167224 */ /* 0x000fce00078e02ff */
.L_x_201:
[----:B------:R-:W-:Y:S05]  /*5560*/  BSYNC B1 ;  /* 0x0000000000017941 */ /* 0x000fea0003800000 */
.L_x_200:
[----:B------:R-:W-:Y:S01]  /*5570*/  @!P3 IMAD R43, R43, R155, R22 ;  /* 0x0000009b2b2bb224 */ /* 0x000fe200078e0216 */
[----:B------:R-:W-:Y:S04]  /*5580*/  BSSY B1, `(.L_x_202) ;  /* 0x0000006000017945 */ /* 0x000fe80003800000 */
[----:B------:R0:W-:Y:S01]  /*5590*/  @!P3 STG.E.U8 desc[UR36][R10.64+0x21], R43 ;  /* 0x0000212b0a00b986 */ /* 0x0001e2000c101124 */
[----:B------:R-:W-:Y:S05]  /*55a0*/  @P5 BRA `(.L_x_203) ;  /* 0x00000000000c5947 */ /* 0x000fea0003800000 */
[----:B--2---:R-:W0:Y:S02]  /*55b0*/  LDG.E.U8 R157, desc[UR36][R4.64+0x28] ;  /* 0x00002824049d7981 */ /* 0x004e24000c1e1100 */
[----:B0-----:R-:W-:-:S05]  /*55c0*/  PRMT R9, R157, 0x8880, RZ ;  /* 0x000088809d097816 */ /* 0x001fca00000000ff */
[----:B------:R-:W-:-:S07]  /*55d0*/  IMAD R22, R9, R156, RZ ;  /* 0x0000009c09167224 */ /* 0x000fce00078e02ff */
.L_x_203:
[----:B------:R-:W-:Y:S05]  /*55e0*/  BSYNC B1 ;  /* 0x0000000000017941 */ /* 0x000fea0003800000 */
.L_x_202:
[----:B0-----:R-:W-:Y:S01]  /*55f0*/  @!P5 IMAD R9, R44, R155, R22 ;  /* 0x0000009b2c09d224 */ /* 0x001fe200078e0216 */
[----:B------:R-:W-:Y:S04]  /*5600*/  BSSY B1, `(.L_x_204) ;  /* 0x0000006000017945 */ /* 0x000fe80003800000 */
[----:B------:R0:W-:Y:S01]  /*5610*/  @!P5 STG.E.U8 desc[UR36][R6.64+0x28], R9 ;  /* 0x000028090600d986 */ /* 0x0001e2000c101124 */
[----:B------:R-:W-:Y:S05]  /*5620*/  @P1 BRA `(.L_x_205) ;  /* 0x00000000000c1947 */ /* 0x000fea0003800000 */
[----:B--2---:R-:W0:Y:S02]  /*5630*/  LDG.E.U8 R157, desc[UR36][R4.64+0x29] ;  /* 0x00002924049d7981 */ /* 0x004e24000c1e1100 */
[----:B0-----:R-:W-:-:S05]  /*5640*/  PRMT R9, R157, 0x8880, RZ ;  /* 0x000088809d097816 */ /* 0x001fca00000000ff */
[----:B------:R-:W-:-:S07]  /*5650*/  IMAD R22, R9, R156, RZ ;  /* 0x0000009c09167224 */ /* 0x000fce00078e02ff */
.L_x_205:
[----:B------:R-:W-:Y:S05]  /*5660*/  BSYNC B1 ;  /* 0x0000000000017941 */ /* 0x000fea0003800000 */
.L_x_204:
        /* <DEDUP_REMOVED lines=11> */
.L_x_207:
[----:B------:R-:W-:Y:S05]  /*5720*/  BSYNC B1 ;  /* 0x0000000000017941 */ /* 0x000fea0003800000 */
.L_x_206:
[----:B0-----:R-:W-:Y:S01]  /*5730*/  @!P4 IMAD R9, R46, R155, R22 ;  /* 0x0000009b2e09c224 */ /* 0x001fe200078e0216 */
[----:B------:R-:W-:Y:S04]  /*5740*/  BSSY B1, `(.L_x_208) ;  /* 0x0000006000017945 */ /* 0x000fe80003800000 */
[----:B------:R0:W-:Y:S01]  /*5750*/  @!P4 STG.E.U8 desc[UR36][R10.64+0x28], R9 ;  /* 0x000028090a00c986 */ /* 0x0001e2000c101124 */
[----:B------:R-:W-:Y:S05]  /*5760*/  @P3 BRA `(.L_x_209) ;  /* 0x00000000000c3947 */ /* 0x000fea0003800000 */
[----:B--2---:R-:W0:Y:S02]  /*5770*/  LDG.E.U8 R157, desc[UR36][R12.64+0x29] ;  /* 0x000029240c9d7981 */ /* 0x004e24000c1e1100 */
[----:B0-----:R-:W-:-:S05]  /*5780*/  PRMT R9, R157, 0x8880, RZ ;  /* 0x000088809d097816 */ /* 0x001fca00000000ff */
[----:B------:R-:W-:-:S07]  /*5790*/  IMAD R22, R9, R156, RZ ;  /* 0x0000009c09167224 */ /* 0x000fce00078e02ff */
.L_x_209:
[----:B------:R-:W-:Y:S05]  /*57a0*/  BSYNC B1 ;  /* 0x0000000000017941 */ /* 0x000fea0003800000 */
.L_x_208:
[----:B------:R-:W-:Y:S01]  /*57b0*/  @!P3 IMAD R47, R47, R155, R22 ;  /* 0x0000009b2f2fb224 */ /* 0x000fe200078e0216 */
[----:B------:R-:W-:Y:S04]  /*57c0*/  BSSY B1, `(.L_x_210) ;  /* 0x0000006000017945 */ /* 0x000fe80003800000 */
[----:B------:R0:W-:Y:S01]  /*57d0*/  @!P3 STG.E.U8 desc[UR36][R10.64+0x29], R47 ;  /* 0x0000292f0a00b986 */ /* 0x0001e2000c101124 */
[----:B------:R-:W-:Y:S05]  /*57e0*/  @P5 BRA `(.L_x_211) ;  /* 0x00000000000c5947 */ /* 0x000fea0003800000 */
[----:B--2---:R-:W0:Y:S02]  /*57f0*/  LDG.E.U8 R157, desc[UR36][R4.64+0x30] ;  /* 0x00003024049d7981 */ /* 0x004e24000c1e1100 */
[----:B0-----:R-:W-:-:S05]  /*5800*/  PRMT R9, R157, 0x8880, RZ ;  /* 0x000088809d097816 */ /* 0x001fca00000000ff */
[----:B------:R-:W-:-:S07]  /*5810*/  IMAD R22, R9, R156, RZ ;  /* 0x0000009c09167224 */ /* 0x000fce00078e02ff */
.L_x_211:
[----:B------:R-:W-:Y:S05]  /*5820*/  BSYNC B1 ;  /* 0x0000000000017941 */ /* 0x000fea0003800000 */
.L_x_210:
[----:B0-----:R-:W-:Y:S01]  /*5830*/  @!P5 IMAD R9, R48, R155, R22 ;  /* 0x0000009b3009d224 */ /* 0x001fe200078e0216 */
[----:B------:R-:W-:Y:S04]  /*5840*/  BSSY B1, `(.L_x_212) ;  /* 0x0000006000017945 */ /* 0x000fe80003800000 */
[----:B------:R0:W-:Y:S01]  /*5850*/  @!P5 STG.E.U8 desc[UR36][R6.64+0x30], R9 ;  /* 0x000030090600d986 */ /* 0x0001e2000c101124 */
[----:B------:R-:W-:Y:S05]  /*5860*/  @P1 BRA `(.L_x_213) ;  /* 0x00000000000c1947 */ /* 0x000fea0003800000 */
[----:B--2---:R-:W0:Y:S02]  /*5870*/  LDG.E.U8 R157, desc[UR36][R4.64+0x31] ;  /* 0x00003124049d7981 */ /* 0x004e24000c1e1100 */
[----:B0-----:R-:W-:-:S05]  /*5880*/  PRMT R9, R157, 0x8880, RZ ;  /* 0x000088809d097816 */ /* 0x001fca00000000ff */
[----:B------:R-:W-:-:S07]  /*5890*/  IMAD R22, R9, R156, RZ ;  /* 0x0000009c09167224 */ /* 0x000fce00078e02ff */
.L_x_213:
[----:B------:R-:W-:Y:S05]  /*58a0*/  BSYNC B1 ;  /* 0x0000000000017941 */ /* 0x000fea0003800000 */
.L_x_212:
        /* <DEDUP_REMOVED lines=11> */
.L_x_215:
[----:B------:R-:W-:Y:S05]  /*5960*/  BSYNC B1 ;  /* 0x0000000000017941 */ /* 0x000fea0003800000 */
.L_x_214:
[----:B0-----:R-:W-:Y:S01]  /*5970*/  @!P4 IMAD R9, R50, R155, R22 ;  /* 0x0000009b3209c224 */ /* 0x001fe200078e0216 */
[----:B------:R-:W-:Y:S04]  /*5980*/  BSSY B1, `(.L_x_216) ;  /* 0x0000006000017945 */ /* 0x000fe80003800000 */
[----:B------:R0:W-:Y:S01]  /*5990*/  @!P4 STG.E.U8 desc[UR36][R10.64+0x30], R9 ;  /* 0x000030090a00c986 */ /* 0x0001e2000c101124 */
[----:B------:R-:W-:Y:S05]  /*59a0*/  @P3 BRA `(.L_x_217) ;  /* 0x00000000000c3947 */ /* 0x000fea0003800000 */
[----:B--2---:R-:W0:Y:S02]  /*59b0*/  LDG.E.U8 R157, desc[UR36][R12.64+0x31] ;  /* 0x000031240c9d7981 */ /* 0x004e24000c1e1100 */
[----:B0-----:R-:W-:-:S05]  /*59c0*/  PRMT R9, R157, 0x8880, RZ ;  /* 0x000088809d097816 */ /* 0x001fca00000000ff */
[----:B------:R-:W-:-:S07]  /*59d0*/  IMAD R22, R9, R156, RZ ;  /* 0x0000009c09167224 */ /* 0x000fce00078e02ff */
.L_x_217:
[----:B------:R-:W-:Y:S05]  /*59e0*/  BSYNC B1 ;  /* 0x0000000000017941 */ /* 0x000fea0003800000 */
.L_x_216:
[----:B------:R-:W-:Y:S01]  /*59f0*/  @!P3 IMAD R51, R51, R155, R22 ;  /* 0x0000009b3333b224 */ /* 0x000fe200078e0216 */
[----:B------:R-:W-:Y:S04]  /*5a00*/  BSSY B1, `(.L_x_218) ;  /* 0x0000006000017945 */ /* 0x000fe80003800000 */
[----:B------:R0:W-:Y:S01]  /*5a10*/  @!P3 STG.E.U8 desc[UR36][R10.64+0x31], R51 ;  /* 0x000031330a00b986 */ /* 0x0001e2000c101124 */
[----:B------:R-:W-:Y:S05]  /*5a20*/  @P5 BRA `(.L_x_219) ;  /* 0x00000000000c5947 */ /* 0x000fea0003800000 */
[----:B--2---:R-:W0:Y:S02]  /*5a30*/  LDG.E.U8 R157, desc[UR36][R4.64+0x38] ;  /* 0x00003824049d7981 */ /* 0x004e24000c1e1100 */
[----:B0-----:R-:W-:-:S05]  /*5a40*/  PRMT R9, R157, 0x8880, RZ ;  /* 0x000088809d097816 */ /* 0x001fca00000000ff */
[----:B------:R-:W-:-:S07]  /*5a50*/  IMAD R22, R9, R156, RZ ;  /* 0x0000009c09167224 */ /* 0x000fce00078e02ff */
.L_x_219:
[----:B------:R-:W-:Y:S05]  /*5a60*/  BSYNC B1 ;  /* 0x0000000000017941 */ /* 0x000fea0003800000 */
.L_x_218:
[----:B0-----:R-:W-:Y:S01]  /*5a70*/  @!P5 IMAD R9, R52, R155, R22 ;  /* 0x0000009b3409d224 */ /* 0x001fe200078e0216 */
[----:B------:R-:W-:Y:S04]  /*5a80*/  BSSY B1, `(.L_x_220) ;  /* 0x0000006000017945 */ /* 0x000fe80003800000 */
[----:B------:R0:W-:Y:S01]  /*5a90*/  @!P5 STG.E.U8 desc[UR36][R6.64+0x38], R9 ;  /* 0x000038090600d986 */ /* 0x0001e2000c101124 */
[----:B------:R-:W-:Y:S05]  /*5aa0*/  @P1 BRA `(.L_x_221) ;  /* 0x00000000000c1947 */ /* 0x000fea0003800000 */
[----:B--2---:R-:W0:Y:S02]  /*5ab0*/  LDG.E.U8 R157, desc[UR36][R4.64+0x39] ;  /* 0x00003924049d7981 */ /* 0x004e24000c1e1100 */
[----:B0-----:R-:W-:-:S05]  /*5ac0*/  PRMT R9, R157, 0x8880, RZ ;  /* 0x000088809d097816 */ /* 0x001fca00000000ff */
[----:B------:R-:W-:-:S07]  /*5ad0*/  IMAD R22, R9, R156, RZ ;  /* 0x0000009c09167224 */ /* 0x000fce00078e02ff */
.L_x_221:
[----:B------:R-:W-:Y:S05]  /*5ae0*/  BSYNC B1 ;  /* 0x0000000000017941 */ /* 0x000fea0003800000 */
.L_x_220:
        /* <DEDUP_REMOVED lines=11> */
.L_x_223:
[----:B------:R-:W-:Y:S05]  /*5ba0*/  BSYNC B1 ;  /* 0x0000000000017941 */ /* 0x000fea0003800000 */
.L_x_222:
[----:B0-----:R-:W-:Y:S01]  /*5bb0*/  @!P4 IMAD R9, R54, R155, R22 ;  /* 0x0000009b3609c224 */ /* 0x001fe200078e0216 */
[----:B------:R-:W-:Y:S04]  /*5bc0*/  BSSY B1, `(.L_x_224) ;  /* 0x0000006000017945 */ /* 0x000fe80003800000 */
[----:B------:R0:W-:Y:S01]  /*5bd0*/  @!P4 STG.E.U8 desc[UR36][R10.64+0x38], R9 ;  /* 0x000038090a00c986 */ /* 0x0001e2000c101124 */
[----:B------:R-:W-:Y:S05]  /*5be0*/  @P3 BRA `(.L_x_225) ;  /* 0x00000000000c3947 */ /* 0x000fea0003800000 */
[----:B--2---:R-:W0:Y:S02]  /*5bf0*/  LDG.E.U8 R157, desc[UR36][R12.64+0x39] ;  /* 0x000039240c9d7981 */ /* 0x004e24000c1e1100 */
[----:B0-----:R-:W-:-:S05]  /*5c00*/  PRMT R9, R157, 0x8880, RZ ;  /* 0x000088809d097816 */ /* 0x001fca00000000ff */
[----:B------:R-:W-:-:S07]  /*5c10*/  IMAD R22, R9, R156, RZ ;  /* 0x0000009c09167224 */ /* 0x000fce00078e02ff */
.L_x_225:
[----:B------:R-:W-:Y:S05]  /*5c20*/  BSYNC B1 ;  /* 0x0000000000017941 */ /* 0x000fea0003800000 */
.L_x_224:
[----:B------:R-:W-:Y:S01]  /*5c30*/  @!P3 IMAD R55, R55, R155, R22 ;  /* 0x0000009b3737b224 */ /* 0x000fe200078e0216 */
[----:B------:R-:W-:Y:S04]  /*5c40*/  BSSY B1, `(.L_x_226) ;  /* 0x0000006000017945 */ /* 0x000fe80003800000 */
[----:B------:R0:W-:Y:S01]  /*5c50*/  @!P3 STG.E.U8 desc[UR36][R10.64+0x39], R55 ;  /* 0x000039370a00b986 */ /* 0x0001e2000c101124 */
[----:B------:R-:W-:Y:S05]  /*5c60*/  @P5 BRA `(.L_x_227) ;  /* 0x00000000000c5947 */ /* 0x000fea0003800000 */
[----:B--2---:R-:W0:Y:S02]  /*5c70*/  LDG.E.U8 R157, desc[UR36][R4.64+0x40] ;  /* 0x00004024049d7981 */ /* 0x004e24000c1e1100 */
[----:B0-----:R-:W-:-:S05]  /*5c80*/  PRMT R9, R157, 0x8880, RZ ;  /* 0x000088809d097816 */ /* 0x001fca00000000ff */
[----:B------:R-:W-:-:S07]  /*5c90*/  IMAD R22, R9, R156, RZ ;  /* 0x0000009c09167224 */ /* 0x000fce00078e02ff */
.L_x_227:
[----:B------:R-:W-:Y:S05]  /*5ca0*/  BSYNC B1 ;  /* 0x0000000000017941 */ /* 0x000fea0003800000 */
.L_x_226:
[----:B0-----:R-:W-:Y:S01]  /*5cb0*/  @!P5 IMAD R9, R56, R155, R22 ;  /* 0x0000009b3809d224 */ /* 0x001fe200078e0216 */
[----:B------:R-:W-:Y:S04]  /*5cc0*/  BSSY B1, `(.L_x_228) ;  /* 0x0000006000017945 */ /* 0x000fe80003800000 */
[----:B------:R0:W-:Y:S01]  /*5cd0*/  @!P5 STG.E.U8 desc[UR36][R6.64+0x40], R9 ;  /* 0x000040090600d986 */ /* 0x0001e2000c101124 */
[----:B------:R-:W-:Y:S05]  /*5ce0*/  @P1 BRA `(.L_x_229) ;  /* 0x00000000000c1947 */ /* 0x000fea0003800000 */
[----:B--2---:R-:W0:Y:S02]  /*5cf0*/  LDG.E.U8 R157, desc[UR36][R4.64+0x41] ;  /* 0x00004124049d7981 */ /* 0x004e24000c1e1100 */
[----:B0-----:R-:W-:-:S05]  /*5d00*/  PRMT R9, R157, 0x8880, RZ ;  /* 0x000088809d097816 */ /* 0x001fca00000000ff */
[----:B------:R-:W-:-:S07]  /*5d10*/  IMAD R22, R9, R156, RZ ;  /* 0x0000009c09167224 */ /* 0x000fce00078e02ff */
.L_x_229:
[----:B------:R-:W-:Y:S05]  /*5d20*/  BSYNC B1 ;  /* 0x0000000000017941 */ /* 0x000fea0003800000 */
.L_x_228:
        /* <DEDUP_REMOVED lines=11> */
.L_x_231:
[----:B------:R-:W-:Y:S05]  /*5de0*/  BSYNC B1 ;  /* 0x0000000000017941 */ /* 0x000fea0003800000 */
.L_x_230:
[----:B0-----:R-:W-:Y:S01]  /*5df0*/  @!P4 IMAD R9, R58, R155, R22 ;  /* 0x0000009b3a09c224 */ /* 0x001fe200078e0216 */
[----:B------:R-:W-:Y:S04]  /*5e00*/  BSSY B1, `(.L_x_232) ;  /* 0x0000006000017945 */ /* 0x000fe80003800000 */
[----:B------:R0:W-:Y:S01]  /*5e10*/  @!P4 STG.E.U8 desc[UR36][R10.64+0x40], R9 ;  /* 0x000040090a00c986 */ /* 0x0001e2000c101124 */
[----:B------:R-:W-:Y:S05]  /*5e20*/  @P3 BRA `(.L_x_233) ;  /* 0x00000000000c3947 */ /* 0x000fea0003800000 */
[----:B--2---:R-:W0:Y:S02]  /*5e30*/  LDG.E.U8 R157, desc[UR36][R12.64+0x41] ;  /* 0x000041240c9d7981 */ /* 0x004e24000c1e1100 */
[----:B0-----:R-:W-:-:S05]  /*5e40*/  PRMT R9, R157, 0x8880, RZ ;  /* 0x000088809d097816 */ /* 0x001fca00000000ff */
[----:B------:R-:W-:-:S07]  /*5e50*/  IMAD R22, R9, R156, RZ ;  /* 0x0000009c09167224 */ /* 0x000fce00078e02ff */
.L_x_233:
[----:B------:R-:W-:Y:S05]  /*5e60*/  BSYNC B1 ;  /* 0x0000000000017941 */ /* 0x000fea0003800000 */
.L_x_232:
[----:B------:R-:W-:Y:S01]  /*5e70*/  @!P3 IMAD R59, R59, R155, R22 ;  /* 0x0000009b3b3bb224 */ /* 0x000fe200078e0216 */
[----:B------:R-:W-:Y:S04]  /*5e80*/  BSSY B1, `(.L_x_234) ;  /* 0x0000006000017945 */ /* 0x000fe80003800000 */
[----:B------:R0:W-:Y:S01]  /*5e90*/  @!P3 STG.E.U8 desc[UR36][R10.64+0x41], R59 ;  /* 0x0000413b0a00b986 */ /* 0x0001e2000c101124 */
[----:B------:R-:W-:Y:S05]  /*5ea0*/  @P5 BRA `(.L_x_235) ;  /* 0x00000000000c5947 */ /* 0x000fea0003800000 */
[----:B--2---:R-:W0:Y:S02]  /*5eb0*/  LDG.E.U8 R157, desc[UR36][R4.64+0x48] ;  /* 0x00004824049d7981 */ /* 0x004e24000c1e1100 */
[----:B0-----:R-:W-:-:S05]  /*5ec0*/  PRMT R9, R157, 0x8880, RZ ;  /* 0x000088809d097816 */ /* 0x001fca00000000ff */
[----:B------:R-:W-:-:S07]  /*5ed0*/  IMAD R22, R9, R156, RZ ;  /* 0x0000009c09167224 */ /* 0x000fce00078e02ff */
.L_x_235:
[----:B------:R-:W-:Y:S05]  /*5ee0*/  BSYNC B1 ;  /* 0x0000000000017941 */ /* 0x000fea0003800000 */
.L_x_234:
[----:B0-----:R-:W-:Y:S01]  /*5ef0*/  @!P5 IMAD R9, R60, R155, R22 ;  /* 0x0000009b3c09d224 */ /* 0x001fe200078e0216 */
[----:B------:R-:W-:Y:S04]  /*5f00*/  BSSY B1, `(.L_x_236) ;  /* 0x0000006000017945 */ /* 0x000fe80003800000 */
[----:B------:R0:W-:Y:S01]  /*5f10*/  @!P5 STG.E.U8 desc[UR36][R6.64+0x48], R9 ;  /* 0x000048090600d986 */ /* 0x0001e2000c101124 */
[----:B------:R-:W-:Y:S05]  /*5f20*/  @P1 BRA `(.L_x_237) ;  /* 0x00000000000c1947 */ /* 0x000fea0003800000 */
[----:B--2---:R-:W0:Y:S02]  /*5f30*/  LDG.E.U8 R157, desc[UR36][R4.64+0x49] ;  /* 0x00004924049d7981 */ /* 0x004e24000c1e1100 */
[----:B0-----:R-:W-:-:S05]  /*5f40*/  PRMT R9, R157, 0x8880, RZ ;  /* 0x000088809d097816 */ /* 0x001fca00000000ff */
[----:B------:R-:W-:-:S07]  /*5f50*/  IMAD R22, R9, R156, RZ ;  /* 0x0000009c09167224 */ /* 0x000fce00078e02ff */
.L_x_237:
[----:B------:R-:W-:Y:S05]  /*5f60*/  BSYNC B1 ;  /* 0x0000000000017941 */ /* 0x000fea0003800000 */
.L_x_236:
        /* <DEDUP_REMOVED lines=11> */
.L_x_239:
[----:B------:R-:W-:Y:S05]  /*6020*/  BSYNC B1 ;  /* 0x0000000000017941 */ /* 0x000fea0003800000 */
.L_x_238:
[----:B0-----:R-:W-:Y:S01]  /*6030*/  @!P4 IMAD R9, R62, R155, R22 ;  /* 0x0000009b3e09c224 */ /* 0x001fe200078e0216 */
[----:B------:R-:W-:Y:S04]  /*6040*/  BSSY B1, `(.L_x_240) ;  /* 0x0000006000017945 */ /* 0x000fe80003800000 */
[----:B------:R0:W-:Y:S01]  /*6050*/  @!P4 STG.E.U8 desc[UR36][R10.64+0x48], R9 ;  /* 0x000048090a00c986 */ /* 0x0001e2000c101124 */
[----:B------:R-:W-:Y:S05]  /*6060*/  @P3 BRA `(.L_x_241) ;  /* 0x00000000000c3947 */ /* 0x000fea0003800000 */
[----:B--2---:R-:W0:Y:S02]  /*6070*/  LDG.E.U8 R157, desc[UR36][R12.64+0x49] ;  /* 0x000049240c9d7981 */ /* 0x004e24000c1e1100 */
[----:B0-----:R-:W-:-:S05]  /*6080*/  PRMT R9, R157, 0x8880, RZ ;  /* 0x000088809d097816 */ /* 0x001fca00000000ff */
[----:B------:R-:W-:-:S07]  /*6090*/  IMAD R22, R9, R156, RZ ;  /* 0x0000009c09167224 */ /* 0x000fce00078e02ff */
.L_x_241:
[----:B------:R-:W-:Y:S05]  /*60a0*/  BSYNC B1 ;  /* 0x0000000000017941 */ /* 0x000fea0003800000 */
.L_x_240:
[----:B------:R-:W-:Y:S01]  /*60b0*/  @!P3 IMAD R63, R63, R155, R22 ;  /* 0x0000009b3f3fb224 */ /* 0x000fe200078e0216 */
[----:B------:R-:W-:Y:S04]  /*60c0*/  BSSY B1, `(.L_x_242) ;  /* 0x0000006000017945 */ /* 0x000fe80003800000 */
[----:B------:R0:W-:Y:S01]  /*60d0*/  @!P3 STG.E.U8 desc[UR36][R10.64+0x49], R63 ;  /* 0x0000493f0a00b986 */ /* 0x0001e2000c101124 */
[----:B------:R-:W-:Y:S05]  /*60e0*/  @P5 BRA `(.L_x_243) ;  /* 0x00000000000c5947 */ /* 0x000fea0003800000 */
[----:B--2---:R-:W0:Y:S02]  /*60f0*/  LDG.E.U8 R157, desc[UR36][R4.64+0x50] ;  /* 0x00005024049d7981 */ /* 0x004e24000c1e1100 */
[----:B0-----:R-:W-:-:S05]  /*6100*/  PRMT R9, R157, 0x8880, RZ ;  /* 0x000088809d097816 */ /* 0x001fca00000000ff */
[----:B------:R-:W-:-:S07]  /*6110*/  IMAD R22, R9, R156, RZ ;  /* 0x0000009c09167224 */ /* 0x000fce00078e02ff */
.L_x_243:
[----:B------:R-:W-:Y:S05]  /*6120*/  BSYNC B1 ;  /* 0x0000000000017941 */ /* 0x000fea0003800000 */
.L_x_242:
[----:B0-----:R-:W-:Y:S01]  /*6130*/  @!P5 IMAD R9, R64, R155, R22 ;  /* 0x0000009b4009d224 */ /* 0x001fe200078e0216 */
[----:B------:R-:W-:Y:S04]  /*6140*/  BSSY B1, `(.L_x_244) ;  /* 0x0000006000017945 */ /* 0x000fe80003800000 */
[----:B------:R0:W-:Y:S01]  /*6150*/  @!P5 STG.E.U8 desc[UR36][R6.64+0x50], R9 ;  /* 0x000050090600d986 */ /* 0x0001e2000c101124 */
[----:B------:R-:W-:Y:S05]  /*6160*/  @P1 BRA `(.L_x_245) ;  /* 0x00000000000c1947 */ /* 0x000fea0003800000 */
[----:B--2---:R-:W0:Y:S02]  /*6170*/  LDG.E.U8 R157, desc[UR36][R4.64+0x51] ;  /* 0x00005124049d7981 */ /* 0x004e24000c1e1100 */
[----:B0-----:R-:W-:-:S05]  /*6180*/  PRMT R9, R157, 0x8880, RZ ;  /* 0x000088809d097816 */ /* 0x001fca00000000ff */
[----:B------:R-:W-:-:S07]  /*6190*/  IMAD R22, R9, R156, RZ ;  /* 0x0000009c09167224 */ /* 0x000fce00078e02ff */
.L_x_245:
[----:B------:R-:W-:Y:S05]  /*61a0*/  BSYNC B1 ;  /* 0x0000000000017941 */ /* 0x000fea0003800000 */
.L_x_244:
        /* <DEDUP_REMOVED lines=11> */
.L_x_247:
[----:B------:R-:W-:Y:S05]  /*6260*/  BSYNC B1 ;  /* 0x0000000000017941 */ /* 0x000fea0003800000 */
.L_x_246:
[----:B0-----:R-:W-:Y:S01]  /*6270*/  @!P4 IMAD R9, R66, R155, R22 ;  /* 0x0000009b4209c224 */ /* 0x001fe200078e0216 */
[----:B------:R-:W-:Y:S04]  /*6280*/  BSSY B1, `(.L_x_248) ;  /* 0x0000006000017945 */ /* 0x000fe80003800000 */
[----:B------:R0:W-:Y:S01]  /*6290*/  @!P4 STG.E.U8 desc[UR36][R10.64+0x50], R9 ;  /* 0x000050090a00c986 */ /* 0x0001e2000c101124 */
[----:B------:R-:W-:Y:S05]  /*62a0*/  @P3 BRA `(.L_x_249) ;  /* 0x00000000000c3947 */ /* 0x000fea0003800000 */
[----:B--2---:R-:W0:Y:S02]  /*62b0*/  LDG.E.U8 R157, desc[UR36][R12.64+0x51] ;  /* 0x000051240c9d7981 */ /* 0x004e24000c1e1100 */
[----:B0-----:R-:W-:-:S05]  /*62c0*/  PRMT R9, R157, 0x8880, RZ ;  /* 0x000088809d097816 */ /* 0x001fca00000000ff */
[----:B------:R-:W-:-:S07]  /*62d0*/  IMAD R22, R9, R156, RZ ;  /* 0x0000009c09167224 */ /* 0x000fce00078e02ff */
.L_x_249:
[----:B------:R-:W-:Y:S05]  /*62e0*/  BSYNC B1 ;  /* 0x0000000000017941 */ /* 0x000fea0003800000 */
.L_x_248:
[----:B------:R-:W-:Y:S01]  /*62f0*/  @!P3 IMAD R67, R67, R155, R22 ;  /* 0x0000009b4343b224 */ /* 0x000fe200078e0216 */
[----:B------:R-:W-:Y:S04]  /*6300*/  BSSY B1, `(.L_x_250) ;  /* 0x0000006000017945 */ /* 0x000fe80003800000 */
[----:B------:R0:W-:Y:S01]  /*6310*/  @!P3 STG.E.U8 desc[UR36][R10.64+0x51], R67 ;  /* 0x000051430a00b986 */ /* 0x0001e2000c101124 */
[----:B------:R-:W-:Y:S05]  /*6320*/  @P5 BRA `(.L_x_251) ;  /* 0x00000000000c5947 */ /* 0x000fea0003800000 */
[----:B--2---:R-:W0:Y:S02]  /*6330*/  LDG.E.U8 R157, desc[UR36][R4.64+0x58] ;  /* 0x00005824049d7981 */ /* 0x004e24000c1e1100 */
[----:B0-----:R-:W-:-:S05]  /*6340*/  PRMT R9, R157, 0x8880, RZ ;  /* 0x000088809d097816 */ /* 0x001fca00000000ff */
[----:B------:R-:W-:-:S07]  /*6350*/  IMAD R22, R9, R156, RZ ;  /* 0x0000009c09167224 */ /* 0x000fce00078e02ff */
.L_x_251:
[----:B------:R-:W-:Y:S05]  /*6360*/  BSYNC B1 ;  /* 0x0000000000017941 */ /* 0x000fea0003800000 */
.L_x_250:
[----:B0-----:R-:W-:Y:S01]  /*6370*/  @!P5 IMAD R9, R68, R155, R22 ;  /* 0x0000009b4409d224 */ /* 0x001fe200078e0216 */
[----:B------:R-:W-:Y:S04]  /*6380*/  BSSY B1, `(.L_x_252) ;  /* 0x0000006000017945 */ /* 0x000fe80003800000 */
[----:B------:R0:W-:Y:S01]  /*6390*/  @!P5 STG.E.U8 desc[UR36][R6.64+0x58], R9 ;  /* 0x000058090600d986 */ /* 0x0001e2000c101124 */
[----:B------:R-:W-:Y:S05]  /*63a0*/  @P1 BRA `(.L_x_253) ;  /* 0x00000000000c1947 */ /* 0x000fea0003800000 */
[----:B--2---:R-:W0:Y:S02]  /*63b0*/  LDG.E.U8 R157, desc[UR36][R4.64+0x59] ;  /* 0x00005924049d7981 */ /* 0x004e24000c1e1100 */
[----:B0-----:R-:W-:-:S05]  /*63c0*/  PRMT R9, R157, 0x8880, RZ ;  /* 0x000088809d097816 */ /* 0x001fca00000000ff */
[----:B------:R-:W-:-:S07]  /*63d0*/  IMAD R22, R9, R156, RZ ;  /* 0x0000009c09167224 */ /* 0x000fce00078e02ff */
.L_x_253:
[----:B------:R-:W-:Y:S05]  /*63e0*/  BSYNC B1 ;  /* 0x0000000000017941 */ /* 0x000fea0003800000 */
.L_x_252:
        /* <DEDUP_REMOVED lines=11> */
.L_x_255:
[----:B------:R-:W-:Y:S05]  /*64a0*/  BSYNC B1 ;  /* 0x0000000000017941 */ /* 0x000fea0003800000 */
.L_x_254:
[----:B0-----:R-:W-:Y:S01]  /*64b0*/  @!P4 IMAD R9, R70, R155, R22 ;  /* 0x0000009b4609c224 */ /* 0x001fe200078e0216 */
[----:B------:R-:W-:Y:S04]  /*64c0*/  BSSY B1, `(.L_x_256) ;  /* 0x0000006000017945 */ /* 0x000fe80003800000 */
[----:B------:R0:W-:Y:S01]  /*64d0*/  @!P4 STG.E.U8 desc[UR36][R10.64+0x58], R9 ;  /* 0x000058090a00c986 */ /* 0x0001e2000c101124 */
[----:B------:R-:W-:Y:S05]  /*64e0*/  @P3 BRA `(.L_x_257) ;  /* 0x00000000000c3947 */ /* 0x000fea0003800000 */
[----:B--2---:R-:W0:Y:S02]  /*64f0*/  LDG.E.U8 R157, desc[UR36][R12.64+0x59] ;  /* 0x000059240c9d7981 */ /* 0x004e24000c1e1100 */
[----:B0-----:R-:W-:-:S05]  /*6500*/  PRMT R9, R157, 0x8880, RZ ;  /* 0x000088809d097816 */ /* 0x001fca00000000ff */
[----:B------:R-:W-:-:S07]  /*6510*/  IMAD R22, R9, R156, RZ ;  /* 0x0000009c09167224 */ /* 0x000fce00078e02ff */
.L_x_257:
[----:B------:R-:W-:Y:S05]  /*6520*/  BSYNC B1 ;  /* 0x0000000000017941 */ /* 0x000fea0003800000 */
.L_x_256:
[----:B------:R-:W-:Y:S01]  /*6530*/  @!P3 IMAD R71, R71, R155, R22 ;  /* 0x0000009b4747b224 */ /* 0x000fe200078e0216 */
[----:B------:R-:W-:Y:S04]  /*6540*/  BSSY B1, `(.L_x_258) ;  /* 0x0000006000017945 */ /* 0x000fe80003800000 */
[----:B------:R0:W-:Y:S01]  /*6550*/  @!P3 STG.E.U8 desc[UR36][R10.64+0x59], R71 ;  /* 0x000059470a00b986 */ /* 0x0001e2000c101124 */
[----:B------:R-:W-:Y:S05]  /*6560*/  @P5 BRA `(.L_x_259) ;  /* 0x00000000000c5947 */ /* 0x000fea0003800000 */
[----:B--2---:R-:W0:Y:S02]  /*6570*/  LDG.E.U8 R157, desc[UR36][R4.64+0x60] ;  /* 0x00006024049d7981 */ /* 0x004e24000c1e1100 */
[----:B0-----:R-:W-:-:S05]  /*6580*/  PRMT R9, R157, 0x8880, RZ ;  /* 0x000088809d097816 */ /* 0x001fca00000000ff */
[----:B------:R-:W-:-:S07]  /*6590*/  IMAD R22, R9, R156, RZ ;  /* 0x0000009c09167224 */ /* 0x000fce00078e02ff */
.L_x_259:
[----:B------:R-:W-:Y:S05]  /*65a0*/  BSYNC B1 ;  /* 0x0000000000017941 */ /* 0x000fea0003800000 */
.L_x_258:
[----:B0-----:R-:W-:Y:S01]  /*65b0*/  @!P5 IMAD R9, R72, R155, R22 ;  /* 0x0000009b4809d224 */ /* 0x001fe200078e0216 */
[----:B------:R-:W-:Y:S04]  /*65c0*/  BSSY B1, `(.L_x_260) ;  /* 0x0000006000017945 */ /* 0x000fe80003800000 */
[----:B------:R0:W-:Y:S01]  /*65d0*/  @!P5 STG.E.U8 desc[UR36][R6.64+0x60], R9 ;  /* 0x000060090600d986 */ /* 0x0001e2000c101124 */
[----:B------:R-:W-:Y:S05]  /*65e0*/  @P1 BRA `(.L_x_261) ;  /* 0x00000000000c1947 */ /* 0x000fea0003800000 */
[----:B--2---:R-:W0:Y:S02]  /*65f0*/  LDG.E.U8 R157, desc[UR36][R4.64+0x61] ;  /* 0x00006124049d7981 */ /* 0x004e24000c1e1100 */
[----:B0-----:R-:W-:-:S05]  /*6600*/  PRMT R9, R157, 0x8880, RZ ;  /* 0x000088809d097816 */ /* 0x001fca00000000ff */
[----:B------:R-:W-:-:S07]  /*6610*/  IMAD R22, R9, R156, RZ ;  /* 0x0000009c09167224 */ /* 0x000fce00078e02ff */
.L_x_261:
[----:B------:R-:W-:Y:S05]  /*6620*/  BSYNC B1 ;  /* 0x0000000000017941 */ /* 0x000fea0003800000 */
.L_x_260:
        /* <DEDUP_REMOVED lines=11> */
.L_x_263:
[----:B------:R-:W-:Y:S05]  /*66e0*/  BSYNC B1 ;  /* 0x0000000000017941 */ /* 0x000fea0003800000 */
.L_x_262:
[----:B0-----:R-:W-:Y:S01]  /*66f0*/  @!P4 IMAD R9, R74, R155, R22 ;  /* 0x0000009b4a09c224 */ /* 0x001fe200078e0216 */
[----:B------:R-:W-:Y:S04]  /*6700*/  BSSY B1, `(.L_x_264) ;  /* 0x0000006000017945 */ /* 0x000fe80003800000 */
[----:B------:R0:W-:Y:S01]  /*6710*/  @!P4 STG.E.U8 desc[UR36][R10.64+0x60], R9 ;  /* 0x000060090a00c986 */ /* 0x0001e2000c101124 */
[----:B------:R-:W-:Y:S05]  /*6720*/  @P3 BRA `(.L_x_265) ;  /* 0x00000000000c3947 */ /* 0x000fea0003800000 */
[----:B--2---:R-:W0:Y:S02]  /*6730*/  LDG.E.U8 R157, desc[UR36][R12.64+0x61] ;  /* 0x000061240c9d7981 */ /* 0x004e24000c1e1100 */
[----:B0-----:R-:W-:-:S05]  /*6740*/  PRMT R9, R157, 0x8880, RZ ;  /* 0x000088809d097816 */ /* 0x001fca00000000ff */
[----:B------:R-:W-:-:S07]  /*6750*/  IMAD R22, R9, R156, RZ ;  /* 0x0000009c09167224 */ /* 0x000fce00078e02ff */
.L_x_265:
[----:B------:R-:W-:Y:S05]  /*6760*/  BSYNC B1 ;  /* 0x0000000000017941 */ /* 0x000fea0003800000 */
.L_x_264:
[----:B------:R-:W-:Y:S01]  /*6770*/  @!P3 IMAD R75, R75, R155, R22 ;  /* 0x0000009b4b4bb224 */ /* 0x000fe200078e0216 */
[----:B------:R-:W-:Y:S04]  /*6780*/  BSSY B1, `(.L_x_266) ;  /* 0x0000006000017945 */ /* 0x000fe80003800000 */
[----:B------:R0:W-:Y:S01]  /*6790*/  @!P3 STG.E.U8 desc[UR36][R10.64+0x61], R75 ;  /* 0x0000614b0a00b986 */ /* 0x0001e2000c101124 */
[----:B------:R-:W-:Y:S05]  /*67a0*/  @P5 BRA `(.L_x_267) ;  /* 0x00000000000c5947 */ /* 0x000fea0003800000 */
[----:B--2---:R-:W0:Y:S02]  /*67b0*/  LDG.E.U8 R157, desc[UR36][R4.64+0x68] ;  /* 0x00006824049d7981 */ /* 0x004e24000c1e1100 */
[----:B0-----:R-:W-:-:S05]  /*67c0*/  PRMT R9, R157, 0x8880, RZ ;  /* 0x000088809d097816 */ /* 0x001fca00000000ff */
[----:B------:R-:W-:-:S07]  /*67d0*/  IMAD R22, R9, R156, RZ ;  /* 0x0000009c09167224 */ /* 0x000fce00078e02ff */
.L_x_267:
[----:B------:R-:W-:Y:S05]  /*67e0*/  BSYNC B1 ;  /* 0x0000000000017941 */ /* 0x000fea0003800000 */
.L_x_266:
[----:B0-----:R-:W-:Y:S01]  /*67f0*/  @!P5 IMAD R9, R76, R155, R22 ;  /* 0x0000009b4c09d224 */ /* 0x001fe200078e0216 */
[----:B------:R-:W-:Y:S04]  /*6800*/  BSSY B1, `(.L_x_268) ;  /* 0x0000006000017945 */ /* 0x000fe80003800000 */
[----:B------:R0:W-:Y:S01]  /*6810*/  @!P5 STG.E.U8 desc[UR36][R6.64+0x68], R9 ;  /* 0x000068090600d986 */ /* 0x0001e2000c101124 */
[----:B------:R-:W-:Y:S05]  /*6820*/  @P1 BRA `(.L_x_269) ;  /* 0x00000000000c1947 */ /* 0x000fea0003800000 */
[----:B--2---:R-:W0:Y:S02]  /*6830*/  LDG.E.U8 R157, desc[UR36][R4.64+0x69] ;  /* 0x00006924049d7981 */ /* 0x004e24000c1e1100 */
[----:B0-----:R-:W-:-:S05]  /*6840*/  PRMT R9, R157, 0x8880, RZ ;  /* 0x000088809d097816 */ /* 0x001fca00000000ff */
[----:B------:R-:W-:-:S07]  /*6850*/  IMAD R22, R9, R156, RZ ;  /* 0x0000009c09167224 */ /* 0x000fce00078e02ff */
.L_x_269:
[----:B------:R-:W-:Y:S05]  /*6860*/  BSYNC B1 ;  /* 0x0000000000017941 */ /* 0x000fea0003800000 */
.L_x_268:
        /* <DEDUP_REMOVED lines=11> */
.L_x_271:
[----:B------:R-:W-:Y:S05]  /*6920*/  BSYNC B1 ;  /* 0x0000000000017941 */ /* 0x000fea0003800000 */
.L_x_270:
[----:B0-----:R-:W-:Y:S01]  /*6930*/  @!P4 IMAD R9, R78, R155, R22 ;  /* 0x0000009b4e09c224 */ /* 0x001fe200078e0216 */
[----:B------:R-:W-:Y:S04]  /*6940*/  BSSY B1, `(.L_x_272) ;  /* 0x0000006000017945 */ /* 0x000fe80003800000 */
[----:B------:R0:W-:Y:S01]  /*6950*/  @!P4 STG.E.U8 desc[UR36][R10.64+0x68], R9 ;  /* 0x000068090a00c986 */ /* 0x0001e2000c101124 */
[----:B------:R-:W-:Y:S05]  /*6960*/  @P3 BRA `(.L_x_273) ;  /* 0x00000000000c3947 */ /* 0x000fea0003800000 */
[----:B--2---:R-:W0:Y:S02]  /*6970*/  LDG.E.U8 R157, desc[UR36][R12.64+0x69] ;  /* 0x000069240c9d7981 */ /* 0x004e24000c1e1100 */
[----:B0-----:R-:W-:-:S05]  /*6980*/  PRMT R9, R157, 0x8880, RZ ;  /* 0x000088809d097816 */ /* 0x001fca00000000ff */
[----:B------:R-:W-:-:S07]  /*6990*/  IMAD R22, R9, R156, RZ ;  /* 0x0000009c09167224 */ /* 0x000fce00078e02ff */
.L_x_273:
[----:B------:R-:W-:Y:S05]  /*69a0*/  BSYNC B1 ;  /* 0x0000000000017941 */ /* 0x000fea0003800000 */
.L_x_272:
[----:B------:R-:W-:Y:S01]  /*69b0*/  @!P3 IMAD R79, R79, R155, R22 ;  /* 0x0000009b4f4fb224 */ /* 0x000fe200078e0216 */
[----:B------:R-:W-:Y:S04]  /*69c0*/  BSSY B1, `(.L_x_274) ;  /* 0x0000006000017945 */ /* 0x000fe80003800000 */
[----:B------:R0:W-:Y:S01]  /*69d0*/  @!P3 STG.E.U8 desc[UR36][R10.64+0x69], R79 ;  /* 0x0000694f0a00b986 */ /* 0x0001e2000c101124 */
[----:B------:R-:W-:Y:S05]  /*69e0*/  @P5 BRA `(.L_x_275) ;  /* 0x00000000000c5947 */ /* 0x000fea0003800000 */
[----:B--2---:R-:W0:Y:S02]  /*69f0*/  LDG.E.U8 R157, desc[UR36][R4.64+0x70] ;  /* 0x00007024049d7981 */ /* 0x004e24000c1e1100 */
[----:B0-----:R-:W-:-:S05]  /*6a00*/  PRMT R9, R157, 0x8880, RZ ;  /* 0x000088809d097816 */ /* 0x001fca00000000ff */
[----:B------:R-:W-:-:S07]  /*6a10*/  IMAD R22, R9, R156, RZ ;  /* 0x0000009c09167224 */ /* 0x000fce00078e02ff */
.L_x_275:
[----:B------:R-:W-:Y:S05]  /*6a20*/  BSYNC B1 ;  /* 0x0000000000017941 */ /* 0x000fea0003800000 */
.L_x_274:
[----:B0-----:R-:W-:Y:S01]  /*6a30*/  @!P5 IMAD R9, R80, R155, R22 ;  /* 0x0000009b5009d224 */ /* 0x001fe200078e0216 */
[----:B------:R-:W-:Y:S04]  /*6a40*/  BSSY B1, `(.L_x_276) ;  /* 0x0000006000017945 */ /* 0x000fe80003800000 */
[----:B------:R0:W-:Y:S01]  /*6a50*/  @!P5 STG.E.U8 desc[UR36][R6.64+0x70], R9 ;  /* 0x000070090600d986 */ /* 0x0001e2000c101124 */
[----:B------:R-:W-:Y:S05]  /*6a60*/  @P1 BRA `(.L_x_277) ;  /* 0x00000000000c1947 */ /* 0x000fea0003800000 */
[----:B--2---:R-:W0:Y:S02]  /*6a70*/  LDG.E.U8 R157, desc[UR36][R4.64+0x71] ;  /* 0x00007124049d7981 */ /* 0x004e24000c1e1100 */
[----:B0-----:R-:W-:-:S05]  /*6a80*/  PRMT R9, R157, 0x8880, RZ ;  /* 0x000088809d097816 */ /* 0x001fca00000000ff */
[----:B------:R-:W-:-:S07]  /*6a90*/  IMAD R22, R9, R156, RZ ;  /* 0x0000009c09167224 */ /* 0x000fce00078e02ff */
.L_x_277:
[----:B------:R-:W-:Y:S05]  /*6aa0*/  BSYNC B1 ;  /* 0x0000000000017941 */ /* 0x000fea0003800000 */
.L_x_276:
[----:B------:R-:W-:Y:S01]  /*6ab0*/  ISETP.LT.OR P4, PT, R3, 0x71, !P0 ;  /* 0x000000710300780c */ /* 0x000fe20004781670 */
[----:B------:R-:W-:Y:S01]  /*6ac0*/  @!P1 IMAD R81, R81, R155, R22 ;  /* 0x0000009b51519224 */ /* 0x000fe200078e0216 */
[----:B------:R-:W-:Y:S01]  /*6ad0*/  BSSY B1, `(.L_x_278) ;  /* 0x000000a000017945 */ /* 0x000fe20003800000 */
[C---:B------:R-:W-:Y:S02]  /*6ae0*/  ISETP.LT.OR P3, PT, R3.reuse, 0x72, !P0 ;  /* 0x000000720300780c */ /* 0x040fe40004761670 */
        /* <DEDUP_REMOVED lines=8> */
.L_x_279:
[----:B------:R-:W-:Y:S05]  /*6b70*/  BSYNC B1 ;  /* 0x0000000000017941 */ /* 0x000fea0003800000 */
.L_x_278:
[----:B0-----:R-:W-:Y:S01]  /*6b80*/  @!P4 IMAD R9, R82, R155, R22 ;  /* 0x0000009b5209c224 */ /* 0x001fe200078e0216 */
[----:B------:R-:W-:Y:S04]  /*6b90*/  BSSY B1, `(.L_x_280) ;  /* 0x0000006000017945 */ /* 0x000fe80003800000 */
[----:B------:R0:W-:Y:S01]  /*6ba0*/  @!P4 STG.E.U8 desc[UR36][R10.64+0x70], R9 ;  /* 0x000070090a00c986 */ /* 0x0001e2000c101124 */
[----:B------:R-:W-:Y:S05]  /*6bb0*/  @P3 BRA `(.L_x_281) ;  /* 0x00000000000c3947 */ /* 0x000fea0003800000 */
[----:B--2---:R-:W0:Y:S02]  /*6bc0*/  LDG.E.U8 R157, desc[UR36][R12.64+0x71] ;  /* 0x000071240c9d7981 */ /* 0x004e24000c1e1100 */
[----:B0-----:R-:W-:-:S05]  /*6bd0*/  PRMT R9, R157, 0x8880, RZ ;  /* 0x000088809d097816 */ /* 0x001fca00000000ff */
[----:B------:R-:W-:-:S07]  /*6be0*/  IMAD R22, R9, R156, RZ ;  /* 0x0000009c09167224 */ /* 0x000fce00078e02ff */
.L_x_281:
[----:B------:R-:W-:Y:S05]  /*6bf0*/  BSYNC B1 ;  /* 0x0000000000017941 */ /* 0x000fea0003800000 */
.L_x_280:
[----:B------:R-:W-:Y:S01]  /*6c00*/  @!P3 IMAD R83, R83, R155, R22 ;  /* 0x0000009b5353b224 */ /* 0x000fe200078e0216 */
[----:B------:R-:W-:Y:S04]  /*6c10*/  BSSY B1, `(.L_x_282) ;  /* 0x0000006000017945 */ /* 0x000fe80003800000 */
[----:B------:R0:W-:Y:S01]  /*6c20*/  @!P3 STG.E.U8 desc[UR36][R10.64+0x71], R83 ;  /* 0x000071530a00b986 */ /* 0x0001e2000c101124 */
[----:B------:R-:W-:Y:S05]  /*6c30*/  @P1 BRA `(.L_x_283) ;  /* 0x00000000000c1947 */ /* 0x000fea0003800000 */
[----:B--2---:R-:W0:Y:S02]  /*6c40*/  LDG.E.U8 R157, desc[UR36][R4.64+0x78] ;  /* 0x00007824049d7981 */ /* 0x004e24000c1e1100 */
[----:B0-----:R-:W-:-:S05]  /*6c50*/  PRMT R9, R157, 0x8880, RZ ;  /* 0x000088809d097816 */ /* 0x001fca00000000ff */
[----:B------:R-:W-:-:S07]  /*6c60*/  IMAD R22, R9, R156, RZ ;  /* 0x0000009c09167224 */ /* 0x000fce00078e02ff */
.L_x_283:
[----:B------:R-:W-:Y:S05]  /*6c70*/  BSYNC B1 ;  /* 0x0000000000017941 */ /* 0x000fea0003800000 */
.L_x_282:
[----:B0-----:R-:W-:Y:S01]  /*6c80*/  @!P1 IMAD R9, R84, R155, R22 ;  /* 0x0000009b54099224 */ /* 0x001fe200078e0216 */
[----:B------:R-:W-:Y:S04]  /*6c90*/  BSSY B1, `(.L_x_284) ;  /* 0x0000006000017945 */ /* 0x000fe80003800000 */
[----:B------:R0:W-:Y:S01]  /*6ca0*/  @!P1 STG.E.U8 desc[UR36][R6.64+0x78], R9 ;  /* 0x0000780906009986 */ /* 0x0001e2000c101124 */
[----:B------:R-:W-:Y:S05]  /*6cb0*/  @P2 BRA `(.L_x_285) ;  /* 0x00000000000c2947 */ /* 0x000fea0003800000 */
[----:B--2---:R-:W0:Y:S02]  /*6cc0*/  LDG.E.U8 R157, desc[UR36][R4.64+0x79] ;  /* 0x00007924049d7981 */ /* 0x004e24000c1e1100 */
[----:B0-----:R-:W-:-:S05]  /*6cd0*/  PRMT R9, R157, 0x8880, RZ ;  /* 0x000088809d097816 */ /* 0x001fca00000000ff */
[----:B------:R-:W-:-:S07]  /*6ce0*/  IMAD R22, R9, R156, RZ ;  /* 0x0000009c09167224 */ /* 0x000fce00078e02ff */
.L_x_285:
[----:B------:R-:W-:Y:S05]  /*6cf0*/  BSYNC B1 ;  /* 0x0000000000017941 */ /* 0x000fea0003800000 */
.L_x_284:
[----:B------:R-:W-:Y:S01]  /*6d00*/  @!P2 IMAD R85, R85, R155, R22 ;  /* 0x0000009b5555a224 */ /* 0x000fe200078e0216 */
[----:B------:R-:W-:Y:S04]  /*6d10*/  BSSY B1, `(.L_x_286) ;  /* 0x0000006000017945 */ /* 0x000fe80003800000 */
[----:B------:R0:W-:Y:S01]  /*6d20*/  @!P2 STG.E.U8 desc[UR36][R6.64+0x79], R85 ;  /* 0x000079550600a986 */ /* 0x0001e2000c101124 */
[----:B------:R-:W-:Y:S05]  /*6d30*/  @P5 BRA `(.L_x_287) ;  /* 0x00000000000c5947 */ /* 0x000fea0003800000 */
[----:B--2---:R-:W2:Y:S02]  /*6d40*/  LDG.E.U8 R157, desc[UR36][R12.64+0x78] ;  /* 0x000078240c9d7981 */ /* 0x004ea4000c1e1100 */
[----:B--2---:R-:W-:-:S05]  /*6d50*/  PRMT R5, R157, 0x8880, RZ ;  /* 0x000088809d057816 */ /* 0x004fca00000000ff */
[----:B------:R-:W-:-:S07]  /*6d60*/  IMAD R22, R5, R156, RZ ;  /* 0x0000009c05167224 */ /* 0x000fce00078e02ff */
.L_x_287:
[----:B------:R-:W-:Y:S05]  /*6d70*/  BSYNC B1 ;  /* 0x0000000000017941 */ /* 0x000fea0003800000 */
.L_x_286:
[----:B------:R-:W-:Y:S01]  /*6d80*/  @!P5 IMAD R5, R86, R155, R22 ;  /* 0x0000009b5605d224 */ /* 0x000fe200078e0216 */
[----:B------:R-:W-:Y:S01]  /*6d90*/  ISETP.LT.OR P0, PT, R3, 0x7a, !P0 ;  /* 0x0000007a0300780c */ /* 0x000fe20004701670 */
[----:B------:R-:W-:Y:S03]  /*6da0*/  BSSY B1, `(.L_x_288) ;  /* 0x0000006000017945 */ /* 0x000fe60003800000 */
[----:B------:R0:W-:Y:S09]  /*6db0*/  @!P5 STG.E.U8 desc[UR36][R10.64+0x78], R5 ;  /* 0x000078050a00d986 */ /* 0x0001f2000c101124 */
[----:B------:R-:W-:Y:S05]  /*6dc0*/  @P0 BRA `(.L_x_289) ;  /* 0x00000000000c0947 */ /* 0x000fea0003800000 */
[----:B--2---:R-:W2:Y:S02]  /*6dd0*/  LDG.E.U8 R157, desc[UR36][R12.64+0x79] ;  /* 0x000079240c9d7981 */ /* 0x004ea4000c1e1100 */
[----:B--2---:R-:W-:-:S05]  /*6de0*/  PRMT R3, R157, 0x8880, RZ ;  /* 0x000088809d037816 */ /* 0x004fca00000000ff */
[----:B------:R-:W-:-:S07]  /*6df0*/  IMAD R22, R3, R156, RZ ;  /* 0x0000009c03167224 */ /* 0x000fce00078e02ff */
.L_x_289:
[----:B------:R-:W-:Y:S05]  /*6e00*/  BSYNC B1 ;  /* 0x0000000000017941 */ /* 0x000fea0003800000 */
.L_x_288:
[----:B------:R-:W-:Y:S01]  /*6e10*/  IMAD R87, R87, R155, R22 ;  /* 0x0000009b57577224 */ /* 0x000fe200078e0216 */
[----:B------:R-:W-:Y:S06]  /*6e20*/  @P0 BRA `(.L_x_290) ;  /* 0x0000001800180947 */ /* 0x000fec0003800000 */
[----:B------:R0:W-:Y:S01]  /*6e30*/  STG.E.U8 desc[UR36][R10.64+0x79], R87 ;  /* 0x000079570a007986 */ /* 0x0001e2000c101124 */
[----:B------:R-:W-:Y:S05]  /*6e40*/  BRA `(.L_x_290) ;  /* 0x0000001800107947 */ /* 0x000fea0003800000 */
.L_x_33:
[C---:B------:R-:W-:Y:S02]  /*6e50*/  ISETP.GE.AND P2, PT, R0.reuse, 0x1, PT ;  /* 0x000000010000780c */ /* 0x040fe40003f46270 */
[----:B------:R-:W-:Y:S02]  /*6e60*/  ISETP.GE.AND P0, PT, R0, 0x9, PT ;  /* 0x000000090000780c */ /* 0x000fe40003f06270 */
[C---:B------:R-:W-:Y:S02]  /*6e70*/  ISETP.LT.OR P3, PT, R3.reuse, 0x1, !P2 ;  /* 0x000000010300780c */ /* 0x040fe40005761670 */
[C---:B------:R-:W-:Y:S02]  /*6e80*/  ISETP.LT.OR P5, PT, R3.reuse, 0x2, !P2 ;  /* 0x000000020300780c */ /* 0x040fe400057a1670 */
[C---:B------:R-:W-:Y:S02]  /*6e90*/  ISETP.LT.OR P1, PT, R3.reuse, 0x1, !P0 ;  /* 0x000000010300780c */ /* 0x040fe40004721670 */
[----:B------:R-:W-:-:S07]  /*6ea0*/  ISETP.LT.OR P4, PT, R3, 0x2, !P0 ;  /* 0x000000020300780c */ /* 0x000fce0004781670 */
[-C--:B------:R-:W-:Y:S02]  /*6eb0*/  @!P3 IMAD R5, R88, R155.reuse, RZ ;  /* 0x0000009b5805b224 */ /* 0x080fe400078e02ff */
[-C--:B------:R-:W-:Y:S02]  /*6ec0*/  @!P5 IMAD R89, R89, R155.reuse, RZ ;  /* 0x0000009b5959d224 */ /* 0x080fe400078e02ff */
[-C--:B------:R-:W-:Y:S01]  /*6ed0*/  @!P1 IMAD R13, R90, R155.reuse, RZ ;  /* 0x0000009b5a0d9224 */ /* 0x080fe200078e02ff */
[----:B------:R0:W-:Y:S01]  /*6ee0*/  @!P3 STG.E.U8 desc[UR36][R160.64], R5 ;  /* 0x00000005a000b986 */ /* 0x0001e2000c101124 */
[----:B------:R-:W-:Y:S01]  /*6ef0*/  ISETP.LT.OR P3, PT, R3, 0x9, !P2 ;  /* 0x000000090300780c */ /* 0x000fe20005761670 */
[----:B------:R-:W-:Y:S02]  /*6f00*/  @!P4 IMAD R91, R91, R155, RZ ;  /* 0x0000009b5b5bc224 */ /* 0x000fe400078e02ff */
[----:B------:R-:W-:Y:S01]  /*6f10*/  @!P5 STG.E.U8 desc[UR36][R160.64+0x1], R89 ;  /* 0x00000159a000d986 */ /* 0x000fe2000c101124 */
[----:B------:R-:W-:-:S03]  /*6f20*/  ISETP.LT.OR P5, PT, R3, 0xa, !P2 ;  /* 0x0000000a0300780c */ /* 0x000fc600057a1670 */
[----:B------:R1:W-:Y:S01]  /*6f30*/  @!P1 STG.E.U8 desc[UR36][R8.64], R13 ;  /* 0x0000000d08009986 */ /* 0x0003e2000c101124 */
[----:B------:R-:W-:-:S03]  /*6f40*/  ISETP.LT.OR P1, PT, R3, 0x9, !P0 ;  /* 0x000000090300780c */ /* 0x000fc60004721670 */
[----:B------:R-:W-:Y:S01]  /*6f50*/  @!P4 STG.E.U8 desc[UR36][R8.64+0x1], R91 ;  /* 0x0000015b0800c986 */ /* 0x000fe2000c101124 */
[----:B------:R-:W-:Y:S01]  /*6f60*/  ISETP.LT.OR P4, PT, R3, 0xa, !P0 ;  /* 0x0000000a0300780c */ /* 0x000fe20004781670 */
[----:B------:R-:W-:-:S04]  /*6f70*/  @!P3 IMAD R15, R92, R155, RZ ;  /* 0x0000009b5c0fb224 */ /* 0x000fc800078e02ff */
[-C--:B------:R-:W-:Y:S01]  /*6f80*/  @!P5 IMAD R93, R93, R155.reuse, RZ ;  /* 0x0000009b5d5dd224 */ /* 0x080fe200078e02ff */
[----:B------:R3:W-:Y:S01]  /*6f90*/  @!P3 STG.E.U8 desc[UR36][R160.64+0x8], R15 ;  /* 0x0000080fa000b986 */ /* 0x0007e2000c101124 */
[C---:B------:R-:W-:Y:S02]  /*6fa0*/  ISETP.LT.OR P3, PT, R3.reuse, 0x11, !P2 ;  /* 0x000000110300780c */ /* 0x040fe40005761670 */
[-C--:B0-----:R-:W-:Y:S01]  /*6fb0*/  @!P1 IMAD R5, R94, R155.reuse, RZ ;  /* 0x0000009b5e059224 */ /* 0x081fe200078e02ff */
[----:B------:R-:W-:Y:S01]  /*6fc0*/  @!P5 STG.E.U8 desc[UR36][R160.64+0x9], R93 ;  /* 0x0000095da000d986 */ /* 0x000fe2000c101124 */
[----:B------:R-:W-:Y:S02]  /*6fd0*/  ISETP.LT.OR P5, PT, R3, 0x12, !P2 ;  /* 0x000000120300780c */ /* 0x000fe400057a1670 */
[----:B------:R-:W-:Y:S01]  /*6fe0*/  @!P4 IMAD R95, R95, R155, RZ ;  /* 0x0000009b5f5fc224 */ /* 0x000fe200078e02ff */
[----:B------:R0:W-:Y:S01]  /*6ff0*/  @!P1 STG.E.U8 desc[UR36][R8.64+0x8], R5 ;  /* 0x0000080508009986 */ /* 0x0001e2000c101124 */
[----:B------:R-:W-:-:S03]  /*7000*/  ISETP.LT.OR P1, PT, R3, 0x11, !P0 ;  /* 0x000000110300780c */ /* 0x000fc60004721670 */
[----:B------:R-:W-:Y:S01]  /*7010*/  @!P4 STG.E.U8 desc[UR36][R8.64+0x9], R95 ;  /* 0x0000095f0800c986 */ /* 0x000fe2000c101124 */
[----:B------:R-:W-:Y:S01]  /*7020*/  ISETP.LT.OR P4, PT, R3, 0x12, !P0 ;  /* 0x000000120300780c */ /* 0x000fe20004781670 */
[----:B-1----:R-:W-:-:S04]  /*7030*/  @!P3 IMAD R13, R96, R155, RZ ;  /* 0x0000009b600db224 */ /* 0x002fc800078e02ff */
[-C--:B------:R-:W-:Y:S01]  /*7040*/  @!P5 IMAD R97, R97, R155.reuse, RZ ;  /* 0x0000009b6161d224 */ /* 0x080fe200078e02ff */
[----:B------:R1:W-:Y:S01]  /*7050*/  @!P3 STG.E.U8 desc[UR36][R160.64+0x10], R13 ;  /* 0x0000100da000b986 */ /* 0x0003e2000c101124 */
[C---:B------:R-:W-:Y:S02]  /*7060*/  ISETP.LT.OR P3, PT, R3.reuse, 0x19, !P2 ;  /* 0x000000190300780c */ /* 0x040fe40005761670 */
[-C--:B---3--:R-:W-:Y:S01]  /*7070*/  @!P1 IMAD R15, R98, R155.reuse, RZ ;  /* 0x0000009b620f9224 */ /* 0x088fe200078e02ff */
[----:B------:R-:W-:Y:S01]  /*7080*/  @!P5 STG.E.U8 desc[UR36][R160.64+0x11], R97 ;  /* 0x00001161a000d986 */ /* 0x000fe2000c101124 */
[----:B------:R-:W-:Y:S02]  /*7090*/  ISETP.LT.OR P5, PT, R3, 0x1a, !P2 ;  /* 0x0000001a0300780c */ /* 0x000fe400057a1670 */
[----:B------:R-:W-:Y:S01]  /*70a0*/  @!P4 IMAD R99, R99, R155, RZ ;  /* 0x0000009b6363c224 */ /* 0x000fe200078e02ff */
[----:B------:R3:W-:Y:S01]  /*70b0*/  @!P1 STG.E.U8 desc[UR36][R8.64+0x10], R15 ;  /* 0x0000100f08009986 */ /* 0x0007e2000c101124 */
[----:B------:R-:W-:-:S03]  /*70c0*/  ISETP.LT.OR P1, PT, R3, 0x19, !P0 ;  /* 0x000000190300780c */ /* 0x000fc60004721670 */
[----:B------:R-:W-:Y:S01]  /*70d0*/  @!P4 STG.E.U8 desc[UR36][R8.64+0x11], R99 ;  /* 0x000011630800c986 */ /* 0x000fe2000c101124 */
[----:B------:R-:W-:Y:S01]  /*70e0*/  ISETP.LT.OR P4, PT, R3, 0x1a, !P0 ;  /* 0x0000001a0300780c */ /* 0x000fe20004781670 */
[----:B0-----:R-:W-:-:S04]  /*70f0*/  @!P3 IMAD R5, R100, R155, RZ ;  /* 0x0000009b6405b224 */ /* 0x001fc800078e02ff */
[-C--:B------:R-:W-:Y:S01]  /*7100*/  @!P5 IMAD R101, R101, R155.reuse, RZ ;  /* 0x0000009b6565d224 */ /* 0x080fe200078e02ff */
[----:B------:R0:W-:Y:S01]  /*7110*/  @!P3 STG.E.U8 desc[UR36][R160.64+0x18], R5 ;  /* 0x00001805a000b986 */ /* 0x0001e2000c101124 */
[C---:B------:R-:W-:Y:S02]  /*7120*/  ISETP.LT.OR P3, PT, R3.reuse, 0x21, !P2 ;  /* 0x000000210300780c */ /* 0x040fe40005761670 */
[-C--:B-1----:R-:W-:Y:S01]  /*7130*/  @!P1 IMAD R13, R102, R155.reuse, RZ ;  /* 0x0000009b660d9224 */ /* 0x082fe200078e02ff */
[----:B------:R-:W-:Y:S01]  /*7140*/  @!P5 STG.E.U8 desc[UR36][R160.64+0x19], R101 ;  /* 0x00001965a000d986 */ /* 0x000fe2000c101124 */
[----:B------:R-:W-:Y:S02]  /*7150*/  ISETP.LT.OR P5, PT, R3, 0x22, !P2 ;  /* 0x000000220300780c */ /* 0x000fe400057a1670 */
[----:B------:R-:W-:Y:S01]  /*7160*/  @!P4 IMAD R103, R103, R155, RZ ;  /* 0x0000009b6767c224 */ /* 0x000fe200078e02ff */
[----:B------:R1:W-:Y:S01]  /*7170*/  @!P1 STG.E.U8 desc[UR36][R8.64+0x18], R13 ;  /* 0x0000180d08009986 */ /* 0x0003e2000c101124 */
[----:B------:R-:W-:-:S03]  /*7180*/  ISETP.LT.OR P1, PT, R3, 0x21, !P0 ;  /* 0x000000210300780c */ /* 0x000fc60004721670 */
[----:B------:R-:W-:Y:S01]  /*7190*/  @!P4 STG.E.U8 desc[UR36][R8.64+0x19], R103 ;  /* 0x000019670800c986 */ /* 0x000fe2000c101124 */
[----:B------:R-:W-:Y:S01]  /*71a0*/  ISETP.LT.OR P4, PT, R3, 0x22, !P0 ;  /* 0x000000220300780c */ /* 0x000fe20004781670 */
[----:B---3--:R-:W-:-:S04]  /*71b0*/  @!P3 IMAD R15, R104, R155, RZ ;  /* 0x0000009b680fb224 */ /* 0x008fc800078e02ff */
        /* <DEDUP_REMOVED lines=128> */
[----:B------:R-:W-:-:S02]  /*79c0*/  ISETP.GE.AND P1, PT, R0, 0x81, PT ;  /* 0x000000810000780c */ /* 0x000fc40003f26270 */
[C---:B------:R-:W-:Y:S01]  /*79d0*/  ISETP.LT.OR P5, PT, R3.reuse, 0x79, !P0 ;  /* 0x000000790300780c */ /* 0x040fe200047a1670 */
[----:B------:R-:W-:Y:S01]  /*79e0*/  @!P4 STG.E.U8 desc[UR36][R8.64+0x71], R147 ;  /* 0x000071930800c986 */ /* 0x000fe2000c101124 */
[C---:B------:R-:W-:Y:S01]  /*79f0*/  ISETP.LT.OR P0, PT, R3.reuse, 0x7a, !P0 ;  /* 0x0000007a0300780c */ /* 0x040fe20004701670 */
[----:B0-----:R-:W-:Y:S01]  /*7a00*/  @!P3 IMAD R5, R148, R155, RZ ;  /* 0x0000009b9405b224 */ /* 0x001fe200078e02ff */
[----:B------:R-:W-:-:S03]  /*7a10*/  ISETP.LT.OR P4, PT, R3, 0x1, !P1 ;  /* 0x000000010300780c */ /* 0x000fc60004f81670 */
[----:B------:R-:W-:Y:S01]  /*7a20*/  @!P2 IMAD R149, R149, R155, RZ ;  /* 0x0000009b9595a224 */ /* 0x000fe200078e02ff */
[----:B------:R0:W-:Y:S01]  /*7a30*/  @!P3 STG.E.U8 desc[UR36][R160.64+0x78], R5 ;  /* 0x00007805a000b986 */ /* 0x0001e2000c101124 */
[----:B------:R-:W-:-:S03]  /*7a40*/  ISETP.LT.OR P3, PT, R3, 0x2, !P1 ;  /* 0x000000020300780c */ /* 0x000fc60004f61670 */
[----:B------:R-:W-:Y:S01]  /*7a50*/  @!P2 STG.E.U8 desc[UR36][R160.64+0x79], R149 ;  /* 0x00007995a000a986 */ /* 0x000fe2000c101124 */
[-C--:B-1----:R-:W-:Y:S01]  /*7a60*/  @!P5 IMAD R13, R150, R155.reuse, RZ ;  /* 0x0000009b960dd224 */ /* 0x082fe200078e02ff */
[----:B------:R-:W-:Y:S01]  /*7a70*/  ISETP.GE.AND P2, PT, R0, 0x89, PT ;  /* 0x000000890000780c */ /* 0x000fe20003f46270 */
[-C--:B------:R-:W-:Y:S02]  /*7a80*/  @!P0 IMAD R151, R151, R155.reuse, RZ ;  /* 0x0000009b97978224 */ /* 0x080fe400078e02ff */
[----:B---3--:R-:W-:Y:S01]  /*7a90*/  @!P4 IMAD R15, R24, R155, RZ ;  /* 0x0000009b180fc224 */ /* 0x008fe200078e02ff */
[----:B------:R1:W-:Y:S01]  /*7aa0*/  @!P5 STG.E.U8 desc[UR36][R8.64+0x78], R13 ;  /* 0x0000780d0800d986 */ /* 0x0003e2000c101124 */
[----:B------:R-:W-:-:S03]  /*7ab0*/  ISETP.LT.OR P5, PT, R3, 0x1, !P2 ;  /* 0x000000010300780c */ /* 0x000fc600057a1670 */
[----:B------:R-:W-:Y:S01]  /*7ac0*/  @!P3 IMAD R25, R25, R155, RZ ;  /* 0x0000009b1919b224 */ /* 0x000fe200078e02ff */
[----:B------:R-:W-:Y:S01]  /*7ad0*/  @!P0 STG.E.U8 desc[UR36][R8.64+0x79], R151 ;  /* 0x0000799708008986 */ /* 0x000fe2000c101124 */
[----:B------:R-:W-:-:S03]  /*7ae0*/  ISETP.LT.OR P0, PT, R3, 0x2, !P2 ;  /* 0x000000020300780c */ /* 0x000fc60005701670 */
[----:B------:R-:W-:Y:S01]  /*7af0*/  @!P4 STG.E.U8 desc[UR36][R6.64], R15 ;  /* 0x0000000f0600c986 */ /* 0x000fe2000c101124 */
        /* <DEDUP_REMOVED lines=19> */
[-C--:B------:R-:W-:Y:S01]  /*7c30*/  @!P4 IMAD R9, R32, R155.reuse, RZ ;  /* 0x0000009b2009c224 */ /* 0x080fe200078e02ff */
        /* <DEDUP_REMOVED lines=127> */
[----:B-1----:R-:W-:-:S04]  /*8430*/  @!P5 IMAD R13, R74, R155, RZ ;  /* 0x0000009b4a0dd224 */ /* 0x002fc800078e02ff */
        /* <DEDUP_REMOVED lines=12> */
[----:B------:R-:W-:-:S04]  /*8500*/  @!P0 IMAD R9, R78, R155, RZ ;  /* 0x0000009b4e098224 */ /* 0x000fc800078e02ff */
[-C--:B------:R-:W-:Y:S01]  /*8510*/  @!P4 IMAD R79, R79, R155.reuse, RZ ;  /* 0x0000009b4f4fc224 */ /* 0x080fe200078e02ff */
[----:B------:R1:W-:Y:S01]  /*8520*/  @!P0 STG.E.U8 desc[UR36][R10.64+0x68], R9 ;  /* 0x000068090a008986 */ /* 0x0003e2000c101124 */
[----:B------:R-:W-:Y:S02]  /*8530*/  ISETP.LT.OR P0, PT, R3, 0x71, !P2 ;  /* 0x000000710300780c */ /* 0x000fe40005701670 */
[----:B------:R-:W-:Y:S01]  /*8540*/  @!P3 IMAD R81, R81, R155, RZ ;  /* 0x0000009b5151b224 */ /* 0x000fe200078e02ff */
[----:B------:R3:W-:Y:S01]  /*8550*/  @!P4 STG.E.U8 desc[UR36][R10.64+0x69], R79 ;  /* 0x0000694f0a00c986 */ /* 0x0007e2000c101124 */
[----:B------:R-:W-:-:S03]  /*8560*/  ISETP.LT.OR P4, PT, R3, 0x72, !P2 ;  /* 0x000000720300780c */ /* 0x000fc60005781670 */
[----:B------:R3:W-:Y:S01]  /*8570*/  @!P3 STG.E.U8 desc[UR36][R6.64+0x71], R81 ;  /* 0x000071510600b986 */ /* 0x0007e2000c101124 */
[C---:B------:R-:W-:Y:S02]  /*8580*/  ISETP.LT.OR P3, PT, R3.reuse, 0x79, !P1 ;  /* 0x000000790300780c */ /* 0x040fe40004f61670 */
[C---:B------:R-:W-:Y:S01]  /*8590*/  ISETP.LT.OR P1, PT, R3.reuse, 0x7a, !P1 ;  /* 0x0000007a0300780c */ /* 0x040fe20004f21670 */
[----:B------:R3:W-:Y:S01]  /*85a0*/  @!P5 STG.E.U8 desc[UR36][R6.64+0x70], R13 ;  /* 0x0000700d0600d986 */ /* 0x0007e2000c101124 */
[C---:B------:R-:W-:Y:S02]  /*85b0*/  ISETP.LT.OR P5, PT, R3.reuse, 0x79, !P2 ;  /* 0x000000790300780c */ /* 0x040fe400057a1670 */
[----:B------:R-:W-:Y:S01]  /*85c0*/  ISETP.LT.OR P2, PT, R3, 0x7a, !P2 ;  /* 0x0000007a0300780c */ /* 0x000fe20005741670 */
[-C--:B------:R-:W-:Y:S02]  /*85d0*/  @!P0 IMAD R3, R82, R155.reuse, RZ ;  /* 0x0000009b52038224 */ /* 0x080fe400078e02ff */
[----:B------:R-:W-:-:S03]  /*85e0*/  @!P4 IMAD R83, R83, R155, RZ ;  /* 0x0000009b5353c224 */ /* 0x000fc600078e02ff */
[----:B------:R3:W-:Y:S01]  /*85f0*/  @!P0 STG.E.U8 desc[UR36][R10.64+0x70], R3 ;  /* 0x000070030a008986 */ /* 0x0007e2000c101124 */
[-C--:B0-----:R-:W-:Y:S02]  /*8600*/  @!P3 IMAD R5, R84, R155.reuse, RZ ;  /* 0x0000009b5405b224 */ /* 0x081fe400078e02ff */
[-C--:B------:R-:W-:Y:S01]  /*8610*/  @!P1 IMAD R85, R85, R155.reuse, RZ ;  /* 0x0000009b55559224 */ /* 0x080fe200078e02ff */
[----:B------:R3:W-:Y:S01]  /*8620*/  @!P4 STG.E.U8 desc[UR36][R10.64+0x71], R83 ;  /* 0x000071530a00c986 */ /* 0x0007e2000c101124 */
[-C--:B-1----:R-:W-:Y:S02]  /*8630*/  @!P5 IMAD R9, R86, R155.reuse, RZ ;  /* 0x0000009b5609d224 */ /* 0x082fe400078e02ff */
[----:B------:R-:W-:Y:S01]  /*8640*/  @!P2 IMAD R87, R87, R155, RZ ;  /* 0x0000009b5757a224 */ /* 0x000fe200078e02ff */
[----:B------:R3:W-:Y:S04]  /*8650*/  @!P3 STG.E.U8 desc[UR36][R6.64+0x78], R5 ;  /* 0x000078050600b986 */ /* 0x0007e8000c101124 */
[----:B------:R3:W-:Y:S04]  /*8660*/  @!P1 STG.E.U8 desc[UR36][R6.64+0x79], R85 ;  /* 0x0000795506009986 */ /* 0x0007e8000c101124 */
[----:B------:R3:W-:Y:S04]  /*8670*/  @!P5 STG.E.U8 desc[UR36][R10.64+0x78], R9 ;  /* 0x000078090a00d986 */ /* 0x0007e8000c101124 */
[----:B------:R3:W-:Y:S02]  /*8680*/  @!P2 STG.E.U8 desc[UR36][R10.64+0x79], R87 ;  /* 0x000079570a00a986 */ /* 0x0007e4000c101124 */
.L_x_290:
[----:B------:R-:W-:Y:S05]  /*8690*/  BSYNC B0 ;  /* 0x0000000000007941 */ /* 0x000fea0003800000 */
.L_x_32:
[----:B------:R-:W-:Y:S01]  /*86a0*/  ULDC UR4, c[0x0][0xc] ;  /* 0x0000030000047ab9 */ /* 0x000fe20000000800 */
[----:B------:R-:W-:Y:S01]  /*86b0*/  ULDC UR5, c[0x0][0x10] ;  /* 0x0000040000057ab9 */ /* 0x000fe20000000800 */
[----:B---3--:R-:W3:Y:S01]  /*86c0*/  LDC R3, c[0x0][0x14] ;  /* 0x00000500ff037b82 */ /* 0x008ee20000000800 */
[----:B------:R-:W-:Y:S01]  /*86d0*/  UIMAD.WIDE.U32 UR4, UR4, UR5, URZ ;  /* 0x00000005040472a5 */ /* 0x000fe2000f8e003f */
[----:B------:R-:W-:Y:S01]  /*86e0*/  PRMT R0, RZ, 0x7610, R0 ;  /* 0x00007610ff007816 */ /* 0x000fe20000000000 */
[----:B------:R-:W-:Y:S02]  /*86f0*/  IMAD.MOV.U32 R153, RZ, RZ, -0x1 ;  /* 0xffffffffff997424 */ /* 0x000fe400078e00ff */
[----:B------:R-:W-:Y:S02]  /*8700*/  IMAD.MOV.U32 R22, RZ, RZ, -0x1 ;  /* 0xffffffffff167424 */ /* 0x000fe400078e00ff */
[----:B---3--:R-:W-:-:S04]  /*8710*/  IMAD.WIDE.U32 R16, R3, UR4, R16 ;  /* 0x0000000403107c25 */ /* 0x008fc8000f8e0010 */
[----:B------:R-:W-:Y:S01]  /*8720*/  IMAD R3, R3, UR5, RZ ;  /* 0x0000000503037c24 */ /* 0x000fe2000f8e02ff */
[----:B------:R-:W-:Y:S02]  /*8730*/  ULDC.64 UR4, c[0x0][0x650] ;  /* 0x0001940000047ab9 */ /* 0x000fe40000000a00 */
[----:B------:R-:W-:Y:S01]  /*8740*/  ISETP.GE.U32.AND P0, PT, R16, UR4, PT ;  /* 0x0000000410007c0c */ /* 0x000fe2000bf06070 */
[----:B------:R-:W-:-:S05]  /*8750*/  IMAD.IADD R17, R17, 0x1, R3 ;  /* 0x0000000111117824 */ /* 0x000fca00078e0203 */
[----:B------:R-:W-:-:S13]  /*8760*/  ISETP.GE.U32.AND.EX P0, PT, R17, UR5, PT, P0 ;  /* 0x0000000511007c0c */ /* 0x000fda000bf06100 */
[----:B------:R-:W-:Y:S05]  /*8770*/  @P0 BRA `(.L_x_291) ;  /* 0x0000000400640947 */ /* 0x000fea0003800000 */
[----:B------:R-:W3:Y:S01]  /*8780*/  S2R R12, SR_CTAID.X ;  /* 0x00000000000c7919 */ /* 0x000ee20000002500 */
[----:B0-----:R-:W0:Y:S01]  /*8790*/  LDC.64 R10, c[0x0][0x628] ;  /* 0x00018a00ff0a7b82 */ /* 0x001e220000000a00 */
[----:B------:R-:W-:Y:S01]  /*87a0*/  ULDC UR4, c[0x0][0x150] ;  /* 0x0000540000047ab9 */ /* 0x000fe20000000800 */
[----:B------:R-:W-:Y:S01]  /*87b0*/  IMAD.MOV.U32 R8, RZ, RZ, R16 ;  /* 0x000000ffff087224 */ /* 0x000fe200078e0010 */
[----:B------:R-:W0:Y:S01]  /*87c0*/  S2R R24, SR_CTAID.Y ;  /* 0x0000000000187919 */ /* 0x000e220000002600 */
[----:B------:R-:W-:-:S04]  /*87d0*/  IMAD.MOV.U32 R9, RZ, RZ, R17 ;  /* 0x000000ffff097224 */ /* 0x000fc800078e0011 */
[----:B------:R-:W1:Y:S08]  /*87e0*/  LDC R21, c[0x0][0x144] ;  /* 0x00005100ff157b82 */ /* 0x000e700000000800 */
[----:B------:R-:W1:Y:S08]  /*87f0*/  LDC R0, c[0x0][0x630] ;  /* 0x00018c00ff007b82 */ /* 0x000e700000000800 */
[----:B------:R-:W1:Y:S01]  /*8800*/  LDC.64 R14, c[0x0][0x620] ;  /* 0x00018800ff0e7b82 */ /* 0x000e620000000a00 */
[----:B0-----:R-:W-:-:S04]  /*8810*/  ISETP.NE.U32.AND P0, PT, R10, RZ, PT ;  /* 0x000000ff0a00720c */ /* 0x001fc80003f05070 */
[----:B------:R-:W-:Y:S02]  /*8820*/  ISETP.NE.AND.EX P0, PT, R11, RZ, PT, P0 ;  /* 0x000000ff0b00720c */ /* 0x000fe40003f05300 */
[----:B---3--:R-:W-:-:S05]  /*8830*/  I2FP.F32.U32 R3, R12 ;  /* 0x0000000c00037245 */ /* 0x008fca0000201000 */
[----:B------:R-:W-:-:S04]  /*8840*/  FMUL R3, R3, UR4 ;  /* 0x0000000403037c20 */ /* 0x000fc80008400000 */
[----:B------:R0:W3:Y:S02]  /*8850*/  F2I.U32.TRUNC.NTZ R20, R3 ;  /* 0x0000000300147305 */ /* 0x0000e4000020f000 */
[----:B------:R-:W-:Y:S05]  /*8860*/  @!P0 BRA `(.L_x_292) ;  /* 0x0000000000288947 */ /* 0x000fea0003800000 */
[----:B0-----:R-:W0:Y:S02]  /*8870*/  LDC R3, c[0x0][0x634] ;  /* 0x00018d00ff037b82 */ /* 0x001e240000000800 */
        /* <DEDUP_REMOVED lines=9> */
.L_x_292:
[----:B------:R-:W2:Y:S01]  /*8910*/  LDC.64 R28, c[0x0][0x640] ;  /* 0x00019000ff1c7b82 */ /* 0x000ea20000000a00 */
[-CC-:B-1----:R-:W-:Y:S01]  /*8920*/  SHF.R.U64 R22, R8, R0.reuse, R9.reuse ;  /* 0x0000000008167219 */ /* 0x182fe20000001209 */
[----:B---3--:R-:W-:Y:S01]  /*8930*/  IMAD.MOV R20, RZ, RZ, -R20 ;  /* 0x000000ffff147224 */ /* 0x008fe200078e0a14 */
[----:B------:R-:W-:Y:S01]  /*8940*/  SHF.R.U32.HI R0, RZ, R0, R9 ;  /* 0x00000000ff007219 */ /* 0x000fe20000011609 */
[----:B------:R-:W-:Y:S01]  /*8950*/  ULDC UR4, c[0x0][0x154] ;  /* 0x0000550000047ab9 */ /* 0x000fe20000000800 */
[----:B0-----:R-:W-:Y:S01]  /*8960*/  IADD3 R3, P0, RZ, -R22, RZ ;  /* 0x80000016ff037210 */ /* 0x001fe20007f1e0ff */
[----:B------:R-:W-:Y:S02]  /*8970*/  IMAD R21, R21, R20, R12 ;  /* 0x0000001415157224 */ /* 0x000fe400078e020c */
[----:B------:R-:W0:Y:S01]  /*8980*/  LDC R6, c[0x0][0x618] ;  /* 0x00018600ff067b82 */ /* 0x000e220000000800 */
[----:B------:R-:W-:Y:S02]  /*8990*/  IMAD.MOV.U32 R7, RZ, RZ, 0x1 ;  /* 0x00000001ff077424 */ /* 0x000fe400078e00ff */
[----:B------:R-:W-:-:S04]  /*89a0*/  IMAD.X R5, RZ, RZ, ~R0, P0 ;  /* 0x000000ffff057224 */ /* 0x000fc800000e0e00 */
[-C--:B------:R-:W-:Y:S01]  /*89b0*/  IMAD R0, R5, R14.reuse, RZ ;  /* 0x0000000e05007224 */ /* 0x080fe200078e02ff */
[----:B------:R-:W1:Y:S01]  /*89c0*/  LDC R8, c[0x0][0x608] ;  /* 0x00018200ff087b82 */ /* 0x000e620000000800 */
[----:B------:R-:W-:-:S04]  /*89d0*/  IMAD.WIDE.U32 R4, R3, R14, R16 ;  /* 0x0000000e03047225 */ /* 0x000fc800078e0010 */
[----:B------:R-:W-:Y:S01]  /*89e0*/  IMAD R3, R3, R15, R0 ;  /* 0x0000000f03037224 */ /* 0x000fe200078e0200 */
[----:B------:R-:W-:Y:S02]  /*89f0*/  I2FP.F32.U32 R0, R24 ;  /* 0x0000001800007245 */ /* 0x000fe40000201000 */
[----:B------:R-:W3:Y:S01]  /*8a00*/  LDC R26, c[0x0][0x658] ;  /* 0x00019600ff1a7b82 */ /* 0x000ee20000000800 */
[----:B------:R-:W-:Y:S01]  /*8a10*/  IMAD.IADD R3, R5, 0x1, R3 ;  /* 0x0000000105037824 */ /* 0x000fe200078e0203 */
[----:B--2---:R-:W-:Y:S01]  /*8a20*/  ISETP.NE.U32.AND P0, PT, R28, RZ, PT ;  /* 0x000000ff1c00720c */ /* 0x004fe20003f05070 */
[----:B------:R-:W-:Y:S01]  /*8a30*/  FMUL R0, R0, UR4 ;  /* 0x0000000400007c20 */ /* 0x000fe20008400000 */
[----:B------:R-:W-:Y:S02]  /*8a40*/  IMAD.MOV.U32 R5, RZ, RZ, -0x1 ;  /* 0xffffffffff057424 */ /* 0x000fe400078e00ff */
[----:B------:R-:W-:Y:S01]  /*8a50*/  ISETP.NE.AND.EX P0, PT, R29, RZ, PT, P0 ;  /* 0x000000ff1d00720c */ /* 0x000fe20003f05300 */
[----:B------:R2:W2:Y:S01]  /*8a60*/  F2I.U32.TRUNC.NTZ R13, R0 ;  /* 0x00000000000d7305 */ /* 0x0004a2000020f000 */
[----:B------:R-:W2:Y:S01]  /*8a70*/  LDC R15, c[0x0][0x148] ;  /* 0x00005200ff0f7b82 */ /* 0x000ea20000000800 */
[----:B0-----:R-:W-:-:S02]  /*8a80*/  SHF.R.U64 R12, R4, R6, R3 ;  /* 0x00000006040c7219 */ /* 0x001fc40000001203 */
[----:B------:R-:W-:-:S05]  /*8a90*/  SHF.R.U32.HI R3, RZ, R6, R3 ;  /* 0x00000006ff037219 */ /* 0x000fca0000011603 */
[----:B------:R-:W0:Y:S01]  /*8aa0*/  LDC R20, c[0x0][0x600] ;  /* 0x00018000ff147b82 */ /* 0x000e220000000800 */
[-CC-:B-1----:R-:W-:Y:S02]  /*8ab0*/  SHF.R.U64 R10, R12, R8.reuse, R3.reuse ;  /* 0x000000080c0a7219 */ /* 0x182fe40000001203 */
[----:B------:R-:W-:-:S05]  /*8ac0*/  SHF.R.U32.HI R3, RZ, R8, R3 ;  /* 0x00000008ff037219 */ /* 0x000fca0000011603 */
[----:B------:R-:W1:Y:S01]  /*8ad0*/  LDC R27, c[0x0][0x648] ;  /* 0x00019200ff1b7b82 */ /* 0x000e620000000800 */
[-C--:B---3--:R-:W-:Y:S02]  /*8ae0*/  SHF.L.U32 R4, R5, R26.reuse, RZ ;  /* 0x0000001a05047219 */ /* 0x088fe400000006ff */
[--C-:B------:R-:W-:Y:S02]  /*8af0*/  SHF.R.U64 R14, R10, R26, R3.reuse ;  /* 0x0000001a0a0e7219 */ /* 0x100fe40000001203 */
[----:B------:R-:W-:Y:S02]  /*8b00*/  LOP3.LUT R25, RZ, R4, RZ, 0x33, !PT ;  /* 0x00000004ff197212 */ /* 0x000fe400078e33ff */
[-C--:B------:R-:W-:Y:S01]  /*8b10*/  SHF.R.U32.HI R5, RZ, R26.reuse, R3 ;  /* 0x0000001aff057219 */ /* 0x080fe20000011603 */
[----:B------:R-:W3:Y:S01]  /*8b20*/  LDC R30, c[0x0][0x638] ;  /* 0x00018e00ff1e7b82 */ /* 0x000ee20000000800 */
[----:B------:R-:W-:Y:S01]  /*8b30*/  SHF.L.U32 R154, R7, R26, RZ ;  /* 0x0000001a079a7219 */ /* 0x000fe200000006ff */
[----:B------:R-:W-:-:S06]  /*8b40*/  IMAD.MOV.U32 R4, RZ, RZ, R14 ;  /* 0x000000ffff047224 */ /* 0x000fcc00078e000e */
[----:B------:R-:W0:Y:S01]  /*8b50*/  LDC R31, c[0x0][0x610] ;  /* 0x00018400ff1f7b82 */ /* 0x000e220000000800 */
        /* <DEDUP_REMOVED lines=11> */
.L_x_293:
[----:B------:R-:W-:Y:S01]  /*8c10*/  ISETP.NE.AND P0, PT, R2, 0x1, PT ;  /* 0x000000010200780c */ /* 0x000fe20003f05270 */
[----:B0-----:R-:W-:Y:S01]  /*8c20*/  VIADD R7, R20, 0xffffffff ;  /* 0xffffffff14077836 */ /* 0x001fe20000000000 */
[----:B-12---:R-:W-:Y:S01]  /*8c30*/  SHF.R.U64 R0, R4, R27, R5 ;  /* 0x0000001b04007219 */ /* 0x006fe20000001205 */
[----:B------:R-:W-:Y:S01]  /*8c40*/  IMAD.MOV R13, RZ, RZ, -R13 ;  /* 0x000000ffff0d7224 */ /* 0x000fe200078e0a0d */
[----:B------:R-:W-:Y:S01]  /*8c50*/  LOP3.LUT R5, R10, R25, RZ, 0xc0, !PT ;  /* 0x000000190a057212 */ /* 0x000fe200078ec0ff */
[----:B------:R-:W-:Y:S02]  /*8c60*/  IMAD.MOV.U32 R4, RZ, RZ, 0x1 ;  /* 0x00000001ff047424 */ /* 0x000fe400078e00ff */
[----:B------:R-:W-:Y:S02]  /*8c70*/  IMAD.MOV R3, RZ, RZ, -R0 ;  /* 0x000000ffff037224 */ /* 0x000fe400078e0a00 */
[----:B------:R-:W-:Y:S01]  /*8c80*/  IMAD R154, R154, R0, R5 ;  /* 0x000000009a9a7224 */ /* 0x000fe200078e0205 */
[----:B------:R-:W-:Y:S01]  /*8c90*/  LOP3.LUT R5, R12, R7, RZ, 0xc0, !PT ;  /* 0x000000070c057212 */ /* 0x000fe200078ec0ff */
[----:B---3--:R-:W-:-:S02]  /*8ca0*/  IMAD R0, R3, R30, R14 ;  /* 0x0000001e03007224 */ /* 0x008fc400078e020e */
[----:B------:R-:W-:Y:S02]  /*8cb0*/  @P0 IMAD R21, R15, R13, R24 ;  /* 0x0000000d0f150224 */ /* 0x000fe400078e0218 */
[----:B------:R-:W-:Y:S01]  /*8cc0*/  IMAD R3, R0, R20, R5 ;  /* 0x0000001400037224 */ /* 0x000fe200078e0205 */
[----:B------:R-:W-:Y:S01]  /*8cd0*/  PRMT R0, R4, 0x7610, R0 ;  /* 0x0000761004007816 */ /* 0x000fe20000000000 */
[----:B------:R-:W-:-:S05]  /*8ce0*/  IMAD R154, R154, R31, R21 ;  /* 0x0000001f9a9a7224 */ /* 0x000fca00078e0215 */
[----:B------:R-:W-:Y:S02]  /*8cf0*/  SEL R153, R3, R154, !P0 ;  /* 0x0000009a03997207 */ /* 0x000fe40004000000 */
[----:B------:R-:W-:-:S07]  /*8d00*/  SEL R154, R154, R3, !P0 ;  /* 0x000000039a9a7207 */ /* 0x000fce0004000000 */
.L_x_291:
[----:B------:R-:W-:-:S13]  /*8d10*/  LOP3.LUT P0, RZ, R0, 0xff, RZ, 0xc0, !PT ;  /* 0x000000ff00ff7812 */ /* 0x000fda000780c0ff */
[----:B------:R-:W-:Y:S05]  /*8d20*/  @P0 BRA `(.L_x_294) ;  /* 0xffffff8400300947 */ /* 0x000fea000383ffff */
[----:B------:R-:W-:Y:S05]  /*8d30*/  EXIT ;  /* 0x000000000000794d */ /* 0x000fea0003800000 */
.L_x_7:
[----:B0-----:R-:W-:Y:S01]  /*8d40*/  ULDC.64 UR4, c[0x0][0x650] ;  /* 0x0001940000047ab9 */ /* 0x001fe20000000a00 */
        /* <DEDUP_REMOVED lines=25> */
.L_x_296:
[----:B------:R-:W0:Y:S01]  /*8ee0*/  LDC.64 R28, c[0x0][0x640] ;  /* 0x00019000ff1c7b82 */ /* 0x000e220000000a00 */
[-CC-:B------:R-:W-:Y:S01]  /*8ef0*/  SHF.R.U64 R22, R12, R6.reuse, R13.reuse ;  /* 0x000000060c167219 */ /* 0x180fe2000000120d */
[----:B------:R-:W-:Y:S01]  /*8f00*/  IMAD.MOV.U32 R30, RZ, RZ, 0x1 ;  /* 0x00000001ff1e7424 */ /* 0x000fe200078e00ff */
[----:B------:R-:W-:Y:S02]  /*8f10*/  SHF.R.U32.HI R6, RZ, R6, R13 ;  /* 0x00000006ff067219 */ /* 0x000fe4000001160d */
        /* <DEDUP_REMOVED lines=8> */
[----:B------:R-:W-:Y:S01]  /*8fa0*/  IMAD.IADD R9, R9, 0x1, R11 ;  /* 0x0000000109097824 */ /* 0x000fe200078e020b */
[----:B0-----:R-:W-:-:S04]  /*8fb0*/  ISETP.NE.U32.AND P0, PT, R28, RZ, PT ;  /* 0x000000ff1c00720c */ /* 0x001fc80003f05070 */
[----:B------:R-:W-:Y:S02]  /*8fc0*/  ISETP.NE.AND.EX P0, PT, R29, RZ, PT, P0 ;  /* 0x000000ff1d00720c */ /* 0x000fe40003f05300 */
[----:B------:R-:W0:Y:S01]  /*8fd0*/  LDC R20, c[0x0][0x600] ;  /* 0x00018000ff147b82 */ /* 0x000e220000000800 */
[-CC-:B-1----:R-:W-:Y:S01]  /*8fe0*/  SHF.R.U64 R14, R8, R10.reuse, R9.reuse ;  /* 0x0000000a080e7219 */ /* 0x182fe20000001209 */
[----:B------:R-:W-:Y:S01]  /*8ff0*/  IMAD.MOV.U32 R8, RZ, RZ, -0x1 ;  /* 0xffffffffff087424 */ /* 0x000fe200078e00ff */
[----:B------:R-:W-:-:S05]  /*9000*/  SHF.R.U32.HI R9, RZ, R10, R9 ;  /* 0x0000000aff097219 */ /* 0x000fca0000011609 */
[----:B------:R-:W1:Y:S01]  /*9010*/  LDC R24, c[0x0][0x648] ;  /* 0x00019200ff187b82 */ /* 0x000e620000000800 */
[-CC-:B--2---:R-:W-:Y:S02]  /*9020*/  SHF.R.U64 R23, R14, R12.reuse, R9.reuse ;  /* 0x0000000c0e177219 */ /* 0x184fe40000001209 */
[----:B------:R-:W-:-:S05]  /*9030*/  SHF.R.U32.HI R6, RZ, R12, R9 ;  /* 0x0000000cff067219 */ /* 0x000fca0000011609 */
[----:B------:R-:W2:Y:S01]  /*9040*/  LDC R26, c[0x0][0x638] ;  /* 0x00018e00ff1a7b82 */ /* 0x000ea20000000800 */
[-C--:B---3--:R-:W-:Y:S02]  /*9050*/  SHF.L.U32 R8, R8, R27.reuse, RZ ;  /* 0x0000001b08087219 */ /* 0x088fe400000006ff */
[-CC-:B------:R-:W-:Y:S02]  /*9060*/  SHF.R.U64 R25, R23, R27.reuse, R6.reuse ;  /* 0x0000001b17197219 */ /* 0x180fe40000001206 */
[----:B------:R-:W-:Y:S02]  /*9070*/  LOP3.LUT R32, RZ, R8, RZ, 0x33, !PT ;  /* 0x00000008ff207212 */ /* 0x000fe400078e33ff */
[----:B------:R-:W-:Y:S01]  /*9080*/  SHF.R.U32.HI R9, RZ, R27, R6 ;  /* 0x0000001bff097219 */ /* 0x000fe20000011606 */
[----:B------:R-:W3:Y:S01]  /*9090*/  LDC R31, c[0x0][0x610] ;  /* 0x00018400ff1f7b82 */ /* 0x000ee20000000800 */
[----:B------:R-:W-:Y:S01]  /*90a0*/  IMAD.MOV.U32 R8, RZ, RZ, R25 ;  /* 0x000000ffff087224 */ /* 0x000fe200078e0019 */
[----:B------:R-:W-:Y:S06]  /*90b0*/  @!P0 BRA `(.L_x_297) ;  /* 0x0000000000288947 */ /* 0x000fec0003800000 */
        /* <DEDUP_REMOVED lines=10> */
.L_x_297:
[----:B------:R-:W-:Y:S01]  /*9160*/  ISETP.NE.AND P0, PT, R2, 0x1, PT ;  /* 0x000000010200780c */ /* 0x000fe20003f05270 */
[----:B------:R-:W-:Y:S01]  /*9170*/  IMAD.MOV.U32 R13, RZ, RZ, R22 ;  /* 0x000000ffff0d7224 */ /* 0x000fe200078e0016 */
[----:B-1----:R-:W-:Y:S01]  /*9180*/  SHF.R.U64 R6, R8, R24, R9 ;  /* 0x0000001808067219 */ /* 0x002fe20000001209 */
[----:B0-----:R-:W-:Y:S01]  /*9190*/  VIADD R9, R20, 0xffffffff ;  /* 0xffffffff14097836 */ /* 0x001fe20000000000 */
[----:B------:R-:W-:Y:S02]  /*91a0*/  SHF.L.U32 R30, R30, R27, RZ ;  /* 0x0000001b1e1e7219 */ /* 0x000fe400000006ff */
[----:B------:R-:W-:Y:S01]  /*91b0*/  LOP3.LUT R5, R23, R32, RZ, 0xc0, !PT ;  /* 0x0000002017057212 */ /* 0x000fe200078ec0ff */
[----:B------:R-:W-:-:S04]  /*91c0*/  IMAD.MOV R8, RZ, RZ, -R6 ;  /* 0x000000ffff087224 */ /* 0x000fc800078e0a06 */
[----:B------:R-:W-:Y:S01]  /*91d0*/  IMAD R6, R30, R6, R5 ;  /* 0x000000061e067224 */ /* 0x000fe200078e0205 */
[----:B------:R-:W-:Y:S01]  /*91e0*/  LOP3.LUT R5, R14, R9, RZ, 0xc0, !PT ;  /* 0x000000090e057212 */ /* 0x000fe200078ec0ff */
[----:B------:R-:W-:Y:S02]  /*91f0*/  @P0 IMAD R3, R7, R21, R4 ;  /* 0x0000001507030224 */ /* 0x000fe400078e0204 */
[----:B--2---:R-:W-:Y:S02]  /*9200*/  IMAD R4, R8, R26, R25 ;  /* 0x0000001a08047224 */ /* 0x004fe400078e0219 */
[----:B---3--:R-:W-:Y:S02]  /*9210*/  IMAD R3, R6, R31, R3 ;  /* 0x0000001f06037224 */ /* 0x008fe400078e0203 */
[----:B------:R-:W-:Y:S02]  /*9220*/  IMAD R4, R4, R20, R5 ;  /* 0x0000001404047224 */ /* 0x000fe400078e0205 */
[----:B------:R-:W-:-:S03]  /*9230*/  IMAD.MOV.U32 R6, RZ, RZ, 0x1 ;  /* 0x00000001ff067424 */ /* 0x000fc600078e00ff */
[----:B------:R-:W-:Y:S02]  /*9240*/  SEL R20, R4, R3, !P0 ;  /* 0x0000000304147207 */ /* 0x000fe40004000000 */
[----:B------:R-:W-:-:S07]  /*9250*/  SEL R12, R3, R4, !P0 ;  /* 0x00000004030c7207 */ /* 0x000fce0004000000 */
.L_x_295:
[----:B------:R-:W-:-:S08]  /*9260*/  NOP ;  /* 0x0000000000007918 */ /* 0x000fd00000000000 */
[----:B------:R-:W0:-:S00]  /*9270*/  USETMAXREG.DEALLOC.CTAPOOL 0x28 ;  /* 0x00000028000079c8 */ /* 0x000e0000080e0500 */
[----:B0-----:R-:W-:-:S13]  /*9280*/  ISETP.NE.AND P0, PT, R0, RZ, PT ;  /* 0x000000ff0000720c */ /* 0x001fda0003f05270 */
[----:B------:R-:W-:Y:S05]  /*9290*/  @P0 EXIT ;  /* 0x000000000000094d */ /* 0x000fea0003800000 */
[----:B------:R-:W-:Y:S01]  /*92a0*/  LOP3.LUT P0, RZ, R6, 0xff, RZ, 0xc0, !PT ;  /* 0x000000ff06ff7812 */ /* 0x000fe2000780c0ff */
[----:B------:R-:W-:Y:S02]  /*92b0*/  IMAD.MOV.U32 R10, RZ, RZ, 0x1 ;  /* 0x00000001ff0a7424 */ /* 0x000fe400078e00ff */
[----:B------:R-:W-:-:S10]  /*92c0*/  IMAD.MOV.U32 R9, RZ, RZ, RZ ;  /* 0x000000ffff097224 */ /* 0x000fd400078e00ff */
[----:B------:R-:W-:Y:S05]  /*92d0*/  @!P0 BRA `(.L_x_298) ;  /* 0x0000000c00808947 */ /* 0x000fea0003800000 */
[----:B------:R-:W0:Y:S01]  /*92e0*/  LDC R0, c[0x0][0x28c] ;  /* 0x0000a300ff007b82 */ /* 0x000e220000000800 */
[----:B------:R-:W-:Y:S01]  /*92f0*/  ULDC UR5, c[0x0][0x658] ;  /* 0x0001960000057ab9 */ /* 0x000fe20000000800 */
[----:B------:R-:W-:Y:S01]  /*9300*/  UMOV UR11, 0xffffffff ;  /* 0xffffffff000b7882 */ /* 0x000fe20000000000 */
[----:B------:R-:W-:Y:S01]  /*9310*/  UMOV UR15, 0x1 ;  /* 0x00000001000f7882 */ /* 0x000fe20000000000 */
[----:B------:R-:W-:Y:S01]  /*9320*/  USHF.L.U32 UR11, UR11, UR5, URZ ;  /* 0x000000050b0b7299 */ /* 0x000fe2000800063f */
[----:B------:R-:W-:Y:S01]  /*9330*/  BSSY B0, `(.L_x_298) ;  /* 0x00000da000007945 */ /* 0x000fe20003800000 */
[----:B------:R-:W-:Y:S01]  /*9340*/  ULDC UR9, c[0x0][0xc] ;  /* 0x0000030000097ab9 */ /* 0x000fe20000000800 */
[----:B------:R-:W-:Y:S01]  /*9350*/  ULDC UR12, c[0x0][0x10] ;  /* 0x00000400000c7ab9 */ /* 0x000fe20000000800 */
[----:B------:R-:W1:Y:S01]  /*9360*/  S2UR UR8, SR_CgaCtaId ;  /* 0x00000000000879c3 */ /* 0x000e620000008800 */
[----:B------:R-:W-:Y:S01]  /*9370*/  USHF.L.U32 UR5, UR15, UR5, URZ ;  /* 0x000000050f057299 */ /* 0x000fe2000800063f */
[----:B------:R-:W-:Y:S01]  /*9380*/  LOP3.LUT R11, R19, 0x2, RZ, 0xfc, !PT ;  /* 0x00000002130b7812 */ /* 0x000fe200078efcff */
[----:B------:R-:W-:Y:S01]  /*9390*/  IMAD.MOV.U32 R10, RZ, RZ, 0x1 ;  /* 0x00000001ff0a7424 */ /* 0x000fe200078e00ff */
[----:B------:R-:W-:Y:S01]  /*93a0*/  ULDC UR4, c[0x0][0x600] ;  /* 0x0001800000047ab9 */ /* 0x000fe20000000800 */
[----:B------:R-:W-:Y:S01]  /*93b0*/  IMAD.MOV.U32 R9, RZ, RZ, RZ ;  /* 0x000000ffff097224 */ /* 0x000fe200078e00ff */
[----:B------:R-:W-:Y:S01]  /*93c0*/  UMOV UR20, 0x55 ;  /* 0x0000005500147882 */ /* 0x000fe20000000000 */
[----:B------:R-:W-:Y:S01]  /*93d0*/  UIADD3 UR4, UR4, -0x1, URZ ;  /* 0xffffffff04047890 */ /* 0x000fe2000fffe03f */
[----:B------:R-:W-:Y:S01]  /*93e0*/  ULDC.64 UR28, c[0x0][0x198] ;  /* 0x00006600001c7ab9 */ /* 0x000fe20000000a00 */
[----:B0-----:R-:W-:-:S05]  /*93f0*/  VIADD R0, R0, 0x7f ;  /* 0x0000007f00007836 */ /* 0x001fca0000000000 */
[----:B------:R-:W-:Y:S01]  /*9400*/  SHF.R.S32.HI R3, RZ, 0x1f, R0 ;  /* 0x0000001fff037819 */ /* 0x000fe20000011400 */
[----:B-1----:R-:W-:-:S03]  /*9410*/  ULOP3.LUT UR10, UR8, 0x1, URZ, 0xc0, !UPT ;  /* 0x00000001080a7892 */ /* 0x002fc6000f8ec03f */
[----:B------:R-:W-:Y:S01]  /*9420*/  LEA.HI R3, R3, R0, RZ, 0x7 ;  /* 0x0000000003037211 */ /* 0x000fe200078f38ff */
[----:B------:R-:W-:Y:S01]  /*9430*/  USHF.L.U32 UR7, UR8, 0xd, URZ ;  /* 0x0000000d08077899 */ /* 0x000fe2000800063f */
[----:B------:R-:W-:Y:S01]  /*9440*/  IMAD.MOV.U32 R0, RZ, RZ, 0x1 ;  /* 0x00000001ff007424 */ /* 0x000fe200078e00ff */
[----:B------:R-:W-:Y:S01]  /*9450*/  USHF.R.U32.HI UR27, URZ, 0x1, UR8 ;  /* 0x000000013f1b7899 */ /* 0x000fe20008011608 */
[--C-:B------:R-:W-:Y:S01]  /*9460*/  SHF.R.S32.HI R8, RZ, 0x7, R3.reuse ;  /* 0x00000007ff087819 */ /* 0x100fe20000011403 */
[----:B------:R-:W-:Y:S02]  /*9470*/  USHF.L.U32 UR6, UR8, 0x6, URZ ;  /* 0x0000000608067899 */ /* 0x000fe4000800063f */
[----:B------:R-:W-:Y:S01]  /*9480*/  ULOP3.LUT UR8, UR8, 0xfffffffe, URZ, 0xc0, !UPT ;  /* 0xfffffffe08087892 */ /* 0x000fe2000f8ec03f */
[----:B------:R-:W-:Y:S01]  /*9490*/  PRMT R3, R0, 0x7610, R3 ;  /* 0x0000761000037816 */ /* 0x000fe20000000003 */
[----:B------:R-:W-:Y:S01]  /*94a0*/  UISETP.GT.U32.AND UP0, UPT, UR10, 0xffff, UPT ;  /* 0x0000ffff0a00788c */ /* 0x000fe2000bf04070 */
[----:B------:R-:W-:Y:S01]  /*94b0*/  VIADD R0, R8, 0x1 ;  /* 0x0000000108007836 */ /* 0x000fe20000000000 */
[----:B------:R-:W-:-:S02]  /*94c0*/  ULOP3.LUT UR13, UR7, 0x2000, URZ, 0xc0, !UPT ;  /* 0x00002000070d7892 */ /* 0x000fc4000f8ec03f */
[----:B------:R-:W-:Y:S02]  /*94d0*/  ULOP3.LUT UR7, URZ, UR11, URZ, 0x33, !UPT ;  /* 0x0000000b3f077292 */ /* 0x000fe4000f8e333f */
[----:B------:R-:W-:Y:S02]  /*94e0*/  USHF.L.U32 UR14, UR15, UR8, URZ ;  /* 0x000000080f0e7299 */ /* 0x000fe4000800063f */
[----:B------:R-:W-:Y:S02]  /*94f0*/  ULOP3.LUT UR11, UR8, 0x1, URZ, 0xfc, !UPT ;  /* 0x00000001080b7892 */ /* 0x000fe4000f8efc3f */
[----:B------:R-:W-:Y:S02]  /*9500*/  UIMAD.WIDE.U32 UR8, UR9, UR12, URZ ;  /* 0x0000000c090872a5 */ /* 0x000fe4000f8e003f */
[----:B------:R-:W-:Y:S01]  /*9510*/  USEL UR10, UR10, 0xffff, !UP0 ;  /* 0x0000ffff0a0a7887 */ /* 0x000fe2000c000000 */
[----:B------:R-:W-:Y:S01]  /*9520*/  ULDC UR12, c[0x0][0x14] ;  /* 0x00000500000c7ab9 */ /* 0x000fe20000000800 */
[----:B------:R-:W-:-:S02]  /*9530*/  USHF.L.U32 UR11, UR15, UR11, URZ ;  /* 0x0000000b0f0b7299 */ /* 0x000fc4000800063f */
[----:B------:R-:W-:Y:S02]  /*9540*/  UIMAD.WIDE.U32 UR24, UR8, UR12, URZ ;  /* 0x0000000c081872a5 */ /* 0x000fe4000f8e003f */
[----:B------:R-:W-:Y:S02]  /*9550*/  UIMAD UR15, UR9, UR12, URZ ;  /* 0x0000000c090f72a4 */ /* 0x000fe4000f8e023f */
[----:B------:R-:W-:Y:S02]  /*9560*/  ULOP3.LUT UR10, UR10, 0xffff, URZ, 0xc0, !UPT ;  /* 0x0000ffff0a0a7892 */ /* 0x000fe4000f8ec03f */
[----:B------:R-:W-:Y:S02]  /*9570*/  ULEA UR30, UR27, 0x100, 0xd ;  /* 0x000001001b1e7891 */ /* 0x000fe4000f8e683f */
[----:B------:R-:W-:Y:S02]  /*9580*/  ULOP3.LUT UR6, UR6, 0x40, URZ, 0xc0, !UPT ;  /* 0x0000004006067892 */ /* 0x000fe4000f8ec03f */
[----:B------:R-:W-:-:S02]  /*9590*/  ULOP3.LUT UR13, UR13, 0x20100, URZ, 0xfc, !UPT ;  /* 0x000201000d0d7892 */ /* 0x000fc4000f8efc3f */
[----:B------:R-:W-:Y:S02]  /*95a0*/  ULOP3.LUT UR14, UR14, UR11, URZ, 0xfc, !UPT ;  /* 0x0000000b0e0e7292 */ /* 0x000fe4000f8efc3f */
[----:B------:R-:W-:Y:S02]  /*95b0*/  UIADD3 UR15, UR25, UR15, URZ ;  /* 0x0000000f190f7290 */ /* 0x000fe4000fffe03f */
[----:B------:R-:W-:-:S12]  /*95c0*/  USHF.L.U32 UR20, UR20, UR10, URZ ;  /* 0x0000000a14147299 */ /* 0x000fd8000800063f */
.L_x_309:
[----:B------:R-:W-:-:S03]  /*95d0*/  UMOV UR8, 0xffffffff ;  /* 0xffffffff00087882 */ /* 0x000fc60000000000 */
[----:B------:R-:W-:Y:S05]  /*95e0*/  BRA.DIV UR8, `(.L_x_299) ;  /* 0x0000000e08a47947 */ /* 0x000fea000b800000 */
[----:B------:R-:W-:-:S13]  /*95f0*/  ELECT P6, URZ, PT ;  /* 0x00000000003f782f */ /* 0x000fda00038c0000 */
.L_x_320:
[----:B------:R-:W0:Y:S01]  /*9600*/  LDC R4, c[0x0][0x28c] ;  /* 0x0000a300ff047b82 */ /* 0x000e220000000800 */
[----:B------:R-:W-:Y:S01]  /*9610*/  BSSY B1, `(.L_x_300) ;  /* 0x0000039000017945 */ /* 0x000fe20003800000 */
[----:B0-----:R-:W-:-:S13]  /*9620*/  ISETP.LT.OR P6, PT, R4, 0x1, !P6 ;  /* 0x000000010400780c */ /* 0x001fda00077c1670 */
[----:B------:R-:W-:Y:S05]  /*9630*/  @P6 BRA `(.L_x_301) ;  /* 0x0000000000d86947 */ /* 0x000fea0003800000 */
[----:B------:R-:W-:Y:S01]  /*9640*/  LEA R12, R12, UR27, 0x2 ;  /* 0x0000001b0c0c7c11 */ /* 0x000fe2000f8e10ff */
[----:B------:R-:W-:Y:S01]  /*9650*/  IMAD.MOV.U32 R21, RZ, RZ, RZ ;  /* 0x000000ffff157224 */ /* 0x000fe200078e00ff */
[----:B------:R-:W-:Y:S01]  /*9660*/  LEA R20, R20, UR6, 0x7 ;  /* 0x0000000614147c11 */ /* 0x000fe2000f8e38ff */
[----:B------:R-:W-:Y:S02]  /*9670*/  IMAD.MOV.U32 R4, RZ, RZ, R0 ;  /* 0x000000ffff047224 */ /* 0x000fe400078e0000 */
[----:B------:R-:W-:Y:S02]  /*9680*/  IMAD.MOV.U32 R5, RZ, RZ, R10 ;  /* 0x000000ffff057224 */ /* 0x000fe400078e000a */
[----:B------:R-:W-:Y:S02]  /*9690*/  IMAD.MOV.U32 R6, RZ, RZ, R9 ;  /* 0x000000ffff067224 */ /* 0x000fe400078e0009 */
[----:B------:R-:W-:-:S07]  /*96a0*/  IMAD.SHL.U32 R14, R12, 0x40, RZ ;  /* 0x000000400c0e7824 */ /* 0x000fce00078e00ff */
.L_x_304:
[----:B------:R-:W0:Y:S01]  /*96b0*/  S2R R12, SR_CgaCtaId ;  /* 0x00000000000c7919 */ /* 0x000e220000008800 */
[----:B------:R-:W-:Y:S02]  /*96c0*/  MOV R7, 0x400 ;  /* 0x0000040000077802 */ /* 0x000fe40000000f00 */
[----:B------:R-:W-:Y:S02]  /*96d0*/  LOP3.LUT P1, RZ, R18, 0x7f, RZ, 0xc0, !PT ;  /* 0x0000007f12ff7812 */ /* 0x000fe4000782c0ff */
[----:B0-----:R-:W-:Y:S02]  /*96e0*/  LEA R15, R12, R7, 0x18 ;  /* 0x000000070c0f7211 */ /* 0x001fe400078ec0ff */
[----:B------:R-:W-:-:S09]  /*96f0*/  SHF.L.U32 R7, R5, 0x1f, RZ ;  /* 0x0000001f05077819 */ /* 0x000fd200000006ff */
[----:B------:R-:W0:Y:S01]  /*9700*/  @!P1 LDC R12, c[0x0][0x500] ;  /* 0x00014000ff0c9b82 */ /* 0x000e220000000800 */
[----:B------:R-:W-:-:S04]  /*9710*/  IMAD R22, R6, 0x8, R15 ;  /* 0x0000000806167824 */ /* 0x000fc800078e020f */
[----:B------:R-:W1:Y:S02]  /*9720*/  SYNCS.PHASECHK.TRANS64.TRYWAIT P0, [R22+URZ+0x20], R7 ;  /* 0x00002007160075a7 */ /* 0x000e64000800017f */
[----:B-1----:R-:W-:Y:S05]  /*9730*/  @!P0 BRA `(.L_x_302) ;  /* 0x0000000c00708947 */ /* 0x002fea0003800000 */
.L_x_321:
[----:B-1----:R-:W-:Y:S01]  /*9740*/  PRMT R7, R11, 0x9910, RZ ;  /* 0x000099100b077816 */ /* 0x002fe200000000ff */
[----:B0-----:R0:W-:Y:S03]  /*9750*/  @!P1 SYNCS.ARRIVE.TRANS64 RZ, [R22+URZ], R12 ;  /* 0x0000000c16ff99a7 */ /* 0x0011e6000800003f */
[----:B------:R-:W-:-:S13]  /*9760*/  ISETP.NE.AND P0, PT, R7, 0x2, PT ;  /* 0x000000020700780c */ /* 0x000fda0003f05270 */
[----:B0-----:R-:W-:Y:S05]  /*9770*/  @P0 BRA `(.L_x_303) ;  /* 0x0000000000040947 */ /* 0x001fea0003800000 */
[----:B------:R-:W-:Y:S01]  /*9780*/  BPT.TRAP 0x1 ;  /* 0x000000040000795c */ /* 0x000fe20000300000 */
.L_x_303:
[----:B------:R-:W-:Y:S01]  /*9790*/  R2UR UR11, R6 ;  /* 0x00000000060b72ca */ /* 0x000fe200000e0000 */
[----:B------:R-:W-:Y:S01]  /*97a0*/  VIADD R4, R4, 0xffffffff ;  /* 0xffffffff04047836 */ /* 0x000fe20000000000 */
[----:B------:R-:W-:Y:S01]  /*97b0*/  R2UR UR22, R15 ;  /* 0x000000000f1672ca */ /* 0x000fe200000e0000 */
[----:B------:R-:W-:Y:S01]  /*97c0*/  UIADD3 UR16, UP0, UR28, 0xf0, URZ ;  /* 0x000000f01c107890 */ /* 0x000fe2000ff1e03f */
[----:B------:R-:W-:Y:S01]  /*97d0*/  R2UR UR23, R14 ;  /* 0x000000000e1772ca */ /* 0x000fe200000e0000 */
[----:B------:R-:W-:Y:S01]  /*97e0*/  UIADD3 UR32, UP1, UR28, 0x1f0, URZ ;  /* 0x000001f01c207890 */ /* 0x000fe2000ff3e03f */
[----:B------:R-:W-:Y:S01]  /*97f0*/  R2UR UR9, R22 ;  /* 0x00000000160972ca */ /* 0x000fe200000e0000 */
[----:B------:R-:W-:Y:S01]  /*9800*/  UIADD3.X UR17, URZ, UR29, URZ, UP0, !UPT ;  /* 0x0000001d3f117290 */ /* 0x000fe200087fe43f */
[----:B------:R-:W-:Y:S01]  /*9810*/  R2UR UR10, R21 ;  /* 0x00000000150a72ca */ /* 0x000fe200000e0000 */
[----:B------:R-:W-:Y:S01]  /*9820*/  UPRMT UR21, URZ, 0x5410, UR20 ;  /* 0x000054103f157896 */ /* 0x000fe20008000014 */
[----:B------:R-:W-:Y:S01]  /*9830*/  R2UR UR12, R13 ;  /* 0x000000000d0c72ca */ /* 0x000fe200000e0000 */
[----:B------:R-:W-:Y:S01]  /*9840*/  VIADD R6, R6, 0x1 ;  /* 0x0000000106067836 */ /* 0x000fe20000000000 */
[----:B------:R-:W-:Y:S01]  /*9850*/  R2UR UR26, R20 ;  /* 0x00000000141a72ca */ /* 0x000fe200000e0000 */
[----:B------:R-:W-:Y:S01]  /*9860*/  ULEA UR8, UR11, UR30, 0xf ;  /* 0x0000001e0b087291 */ /* 0x000fe2000f8e783f */
[----:B------:R-:W-:Y:S01]  /*9870*/  ISETP.GT.AND P1, PT, R4, 0x1, PT ;  /* 0x000000010400780c */ /* 0x000fe20003f24270 */
[----:B------:R-:W-:Y:S01]  /*9880*/  ULEA UR11, UR11, UR13, 0xe ;  /* 0x0000000d0b0b7291 */ /* 0x000fe2000f8e703f */
[C---:B------:R-:W-:Y:S01]  /*9890*/  ISETP.NE.AND P0, PT, R6.reuse, 0x4, PT ;  /* 0x000000040600780c */ /* 0x040fe20003f05270 */
[----:B------:R-:W-:Y:S01]  /*98a0*/  UIADD3 UR8, UR22, UR8, URZ ;  /* 0x0000000816087290 */ /* 0x000fe2000fffe03f */
[----:B------:R-:W-:Y:S01]  /*98b0*/  VIADD R21, R21, 0x80 ;  /* 0x0000008015157836 */ /* 0x000fe20000000000 */
[----:B------:R-:W-:Y:S01]  /*98c0*/  UIADD3 UR22, UR22, UR11, URZ ;  /* 0x0000000b16167290 */ /* 0x000fe2000fffe03f */
[----:B------:R-:W-:Y:S01]  /*98d0*/  SEL R12, RZ, 0x1, P0 ;  /* 0x00000001ff0c7807 */ /* 0x000fe20000000000 */
[----:B------:R-:W-:Y:S01]  /*98e0*/  UPRMT UR31, URZ, 0x5410, UR14 ;  /* 0x000054103f1f7896 */ /* 0x000fe2000800000e */
[----:B------:R-:W-:Y:S01]  /*98f0*/  SEL R6, R6, RZ, P0 ;  /* 0x000000ff06067207 */ /* 0x000fe20000000000 */
[----:B------:R-:W-:Y:S01]  /*9900*/  UIADD3.X UR33, URZ, UR29, URZ, UP1, !UPT ;  /* 0x0000001d3f217290 */ /* 0x000fe20008ffe43f */
[----:B------:R-:W-:Y:S01]  /*9910*/  LOP3.LUT R5, R5, R12, RZ, 0x3c, !PT ;  /* 0x0000000c05057212 */ /* 0x000fe200078e3cff */
[----:B------:R-:W-:Y:S01]  /*9920*/  UMOV UR18, 0x0 ;  /* 0x0000000000127882 */ /* 0x000fe20000000000 */
[----:B------:R-:W-:Y:S01]  /*9930*/  UMOV UR19, 0x10000000 ;  /* 0x1000000000137882 */ /* 0x000fe20000000000 */
[----:B------:R-:W-:-:S02]  /*9940*/  UMOV UR11, UR23 ;  /* 0x00000017000b7c82 */ /* 0x000fc40008000000 */
[----:B------:R0:W-:Y:S02]  /*9950*/  UTMALDG.3D.MULTICAST [UR8], [UR16], UR21, desc[UR18] ;  /* 0x00001208100073b4 */ /* 0x0001e40008011815 */
[----:B0-----:R-:W-:Y:S01]  /*9960*/  UMOV UR8, UR22 ;  /* 0x0000001600087c82 */ /* 0x001fe20008000000 */
[----:B------:R-:W-:Y:S02]  /*9970*/  UMOV UR11, UR26 ;  /* 0x0000001a000b7c82 */ /* 0x000fe40008000000 */
[----:B------:R0:W-:Y:S02]  /*9980*/  UTMALDG.3D.MULTICAST [UR8], [UR32], UR31, desc[UR18] ;  /* 0x00001208200073b4 */ /* 0x0001e4000801181f */
[----:B0-----:R-:W-:Y:S05]  /*9990*/  @P1 BRA `(.L_x_304) ;  /* 0xfffffffc00441947 */ /* 0x001fea000383ffff */
.L_x_301:
[----:B------:R-:W-:Y:S05]  /*99a0*/  BSYNC B1 ;  /* 0x0000000000017941 */ /* 0x000fea0003800000 */
.L_x_300:
[----:B------:R-:W-:Y:S01]  /*99b0*/  LOP3.LUT P1, RZ, R3, 0xff, RZ, 0xc0, !PT ;  /* 0x000000ff03ff7812 */ /* 0x000fe2000782c0ff */
[----:B------:R-:W-:Y:S01]  /*99c0*/  IMAD.IADD R9, R8, 0x1, R9 ;  /* 0x0000000108097824 */ /* 0x000fe200078e0209 */
[----:B------:R-:W-:Y:S01]  /*99d0*/  IADD3 R16, P2, R16, UR24, RZ ;  /* 0x0000001810107c10 */ /* 0x000fe2000ff5e0ff */
[----:B------:R-:W-:Y:S01]  /*99e0*/  ULDC.64 UR8, c[0x0][0x650] ;  /* 0x0001940000087ab9 */ /* 0x000fe20000000a00 */
[----:B------:R-:W-:Y:S01]  /*99f0*/  BSSY B1, `(.L_x_305) ;  /* 0x000006b000017945 */ /* 0x000fe20003800000 */
[----:B------:R-:W-:Y:S01]  /*9a00*/  IMAD.MOV.U32 R12, RZ, RZ, -0x1 ;  /* 0xffffffffff0c7424 */ /* 0x000fe200078e00ff */
[----:B------:R-:W-:Y:S01]  /*9a10*/  SHF.R.U32.HI R3, RZ, 0x2, R9 ;  /* 0x00000002ff037819 */ /* 0x000fe20000011609 */
[----:B------:R-:W-:Y:S01]  /*9a20*/  IMAD.MOV.U32 R20, RZ, RZ, -0x1 ;  /* 0xffffffffff147424 */ /* 0x000fe200078e00ff */
[----:B------:R-:W-:Y:S01]  /*9a30*/  ISETP.GT.U32.AND P0, PT, R9, 0x3, PT ;  /* 0x000000030900780c */ /* 0x000fe20003f04070 */
[----:B------:R-:W-:Y:S01]  /*9a40*/  IMAD.MOV.U32 R13, RZ, RZ, -0x1 ;  /* 0xffffffffff0d7424 */ /* 0x000fe200078e00ff */
[----:B------:R-:W-:-:S02]  /*9a50*/  LOP3.LUT R3, R3, 0x1, RZ, 0xc0, !PT ;  /* 0x0000000103037812 */ /* 0x000fc400078ec0ff */
[----:B------:R-:W-:Y:S01]  /*9a60*/  ISETP.LT.U32.AND P0, PT, R8, 0x4, P0 ;  /* 0x000000040800780c */ /* 0x000fe20000701070 */
[----:B------:R-:W0:Y:S01]  /*9a70*/  @P1 S2R R5, SR_CgaCtaId ;  /* 0x0000000000051919 */ /* 0x000e220000008800 */
[----:B------:R-:W-:Y:S02]  /*9a80*/  @P1 MOV R4, 0x400 ;  /* 0x0000040000041802 */ /* 0x000fe40000000f00 */
[----:B------:R-:W-:Y:S02]  /*9a90*/  IADD3.X R17, R17, UR15, RZ, P2, !PT ;  /* 0x0000000f11117c10 */ /* 0x000fe400097fe4ff */
[----:B------:R-:W-:Y:S02]  /*9aa0*/  ISETP.GE.U32.AND P2, PT, R16, UR8, PT ;  /* 0x0000000810007c0c */ /* 0x000fe4000bf46070 */
[----:B------:R-:W-:Y:S02]  /*9ab0*/  LOP3.LUT R9, R9, 0x3, RZ, 0xc0, !PT ;  /* 0x0000000309097812 */ /* 0x000fe400078ec0ff */
[----:B0-----:R-:W-:-:S04]  /*9ac0*/  @P1 LEA R4, R5, R4, 0x18 ;  /* 0x0000000405041211 */ /* 0x001fc800078ec0ff */
[----:B------:R0:W-:Y:S01]  /*9ad0*/  @P1 SYNCS.ARRIVE.TRANS64.A1T0 RZ, [R4+URZ+0x58], RZ ;  /* 0x000058ff04ff19a7 */ /* 0x0001e2000810003f */
[----:B------:R-:W-:Y:S02]  /*9ae0*/  ISETP.NE.U32.AND P1, PT, R3, 0x1, PT ;  /* 0x000000010300780c */ /* 0x000fe40003f25070 */
[----:B------:R-:W-:Y:S02]  /*9af0*/  SEL R3, RZ, 0x1, !P0 ;  /* 0x00000001ff037807 */ /* 0x000fe40004000000 */
[----:B------:R-:W-:Y:S02]  /*9b00*/  ISETP.GE.U32.AND.EX P0, PT, R17, UR9, PT, P2 ;  /* 0x0000000911007c0c */ /* 0x000fe4000bf06120 */
[----:B------:R-:W-:-:S04]  /*9b10*/  ISETP.GT.U32.AND P1, PT, R8, 0x3, !P1 ;  /* 0x000000030800780c */ /* 0x000fc80004f24070 */
[----:B0-----:R-:W-:-:S04]  /*9b20*/  SEL R4, RZ, 0x1, !P1 ;  /* 0x00000001ff047807 */ /* 0x001fc80004800000 */
[--C-:B------:R-:W-:Y:S02]  /*9b30*/  LOP3.LUT R10, R4, R10, R3.reuse, 0x96, !PT ;  /* 0x0000000a040a7212 */ /* 0x100fe400078e9603 */
[----:B------:R-:W-:Y:S02]  /*9b40*/  PRMT R4, RZ, 0x7610, R4 ;  /* 0x00007610ff047816 */ /* 0x000fe40000000004 */
[----:B------:R-:W-:Y:S01]  /*9b50*/  PRMT R3, RZ, 0x7610, R3 ;  /* 0x00007610ff037816 */ /* 0x000fe20000000003 */
[----:B------:R-:W-:Y:S06]  /*9b60*/  @P0 BRA `(.L_x_306) ;  /* 0x00000004004c0947 */ /* 0x000fec0003800000 */
[----:B------:R-:W0:Y:S01]  /*9b70*/  S2R R14, SR_CTAID.X ;  /* 0x00000000000e7919 */ /* 0x000e220000002500 */
[----:B------:R-:W-:Y:S01]  /*9b80*/  ULDC.64 UR8, c[0x0][0x628] ;  /* 0x00018a0000087ab9 */ /* 0x000fe20000000a00 */
[----:B------:R-:W1:Y:S01]  /*9b90*/  LDC R15, c[0x0][0x144] ;  /* 0x00005100ff0f7b82 */ /* 0x000e620000000800 */
[----:B------:R-:W-:Y:S01]  /*9ba0*/  ISETP.NE.U32.AND P0, PT, RZ, UR8, PT ;  /* 0x00000008ff007c0c */ /* 0x000fe2000bf05070 */
[----:B------:R-:W2:Y:S01]  /*9bb0*/  S2R R12, SR_CTAID.Y ;  /* 0x00000000000c7919 */ /* 0x000ea20000002600 */
[----:B------:R-:W-:Y:S01]  /*9bc0*/  ULDC UR10, c[0x0][0x150] ;  /* 0x00005400000a7ab9 */ /* 0x000fe20000000800 */
[----:B------:R-:W-:Y:S01]  /*9bd0*/  ULDC UR11, c[0x0][0x630] ;  /* 0x00018c00000b7ab9 */ /* 0x000fe20000000800 */
[----:B------:R-:W-:Y:S01]  /*9be0*/  ISETP.NE.AND.EX P0, PT, RZ, UR9, PT, P0 ;  /* 0x00000009ff007c0c */ /* 0x000fe2000bf05300 */
[----:B------:R-:W-:Y:S01]  /*9bf0*/  IMAD.MOV.U32 R4, RZ, RZ, R16 ;  /* 0x000000ffff047224 */ /* 0x000fe200078e0010 */
[----:B0-----:R-:W-:-:S05]  /*9c00*/  I2FP.F32.U32 R5, R14 ;  /* 0x0000000e00057245 */ /* 0x001fca0000201000 */
[----:B------:R-:W-:Y:S01]  /*9c10*/  FMUL R20, R5, UR10 ;  /* 0x0000000a05147c20 */ /* 0x000fe20008400000 */
[----:B------:R-:W-:-:S05]  /*9c20*/  IMAD.MOV.U32 R5, RZ, RZ, R17 ;  /* 0x000000ffff057224 */ /* 0x000fca00078e0011 */
[----:B--2---:R-:W-:Y:S05]  /*9c30*/  @!P0 BRA `(.L_x_307) ;  /* 0x0000000000288947 */ /* 0x004fea0003800000 */
[----:B------:R-:W-:Y:S02]  /*9c40*/  ULDC UR10, c[0x0][0x634] ;  /* 0x00018d00000a7ab9 */ /* 0x000fe40000000800 */
[----:B------:R-:W-:-:S05]  /*9c50*/  IADD3 R5, P0, R16, UR10, RZ ;  /* 0x0000000a10057c10 */ /* 0x000fca000ff1e0ff */
[----:B------:R-:W-:-:S04]  /*9c60*/  IMAD.X R13, RZ, RZ, R17, P0 ;  /* 0x000000ffff0d7224 */ /* 0x000fc800000e0611 */
[----:B------:R-:W-:-:S04]  /*9c70*/  IMAD.WIDE.U32 R6, R13, UR8, RZ ;  /* 0x000000080d067c25 */ /* 0x000fc8000f8e00ff */
[----:B------:R-:W-:-:S04]  /*9c80*/  IMAD.WIDE.U32 R6, P0, R5, UR9, R6 ;  /* 0x0000000905067c25 */ /* 0x000fc8000f800006 */
[----:B------:R-:W-:-:S04]  /*9c90*/  IMAD.WIDE.U32 R4, R5, UR8, RZ ;  /* 0x0000000805047c25 */ /* 0x000fc8000f8e00ff */
[----:B------:R-:W-:Y:S01]  /*9ca0*/  IMAD.MOV.U32 R4, RZ, RZ, R7 ;  /* 0x000000ffff047224 */ /* 0x000fe200078e0007 */
[----:B------:R-:W-:Y:S01]  /*9cb0*/  IADD3 RZ, P1, R5, R6, RZ ;  /* 0x0000000605ff7210 */ /* 0x000fe20007f3e0ff */
[----:B------:R-:W-:-:S04]  /*9cc0*/  IMAD.X R5, RZ, RZ, RZ, P0 ;  /* 0x000000ffff057224 */ /* 0x000fc800000e06ff */
[----:B------:R-:W-:-:S08]  /*9cd0*/  IMAD.WIDE.U32.X R4, R13, UR9, R4, P1 ;  /* 0x000000090d047c25 */ /* 0x000fd000088e0404 */
.L_x_307:
[--C-:B------:R-:W-:Y:S01]  /*9ce0*/  SHF.R.U64 R13, R4, UR11, R5.reuse ;  /* 0x0000000b040d7c19 */ /* 0x100fe20008001205 */
[----:B------:R-:W0:Y:S01]  /*9cf0*/  F2I.U32.TRUNC.NTZ R20, R20 ;  /* 0x0000001400147305 */ /* 0x000e22000020f000 */
[----:B------:R-:W-:Y:S01]  /*9d00*/  SHF.R.U32.HI R4, RZ, UR11, R5 ;  /* 0x0000000bff047c19 */ /* 0x000fe20008011605 */
[----:B------:R-:W-:Y:S01]  /*9d10*/  ULDC.64 UR8, c[0x0][0x620] ;  /* 0x0001880000087ab9 */ /* 0x000fe20000000a00 */
[----:B------:R-:W-:Y:S01]  /*9d20*/  IADD3 R7, P0, RZ, -R13, RZ ;  /* 0x8000000dff077210 */ /* 0x000fe20007f1e0ff */
[----:B------:R-:W-:Y:S01]  /*9d30*/  ULDC.64 UR10, c[0x0][0x640] ;  /* 0x00019000000a7ab9 */ /* 0x000fe20000000a00 */
[----:B------:R-:W2:Y:S03]  /*9d40*/  LDC R21, c[0x0][0x148] ;  /* 0x00005200ff157b82 */ /* 0x000ea60000000800 */
[----:B------:R-:W-:Y:S01]  /*9d50*/  IMAD.X R4, RZ, RZ, ~R4, P0 ;  /* 0x000000ffff047224 */ /* 0x000fe200000e0e04 */
[----:B------:R-:W-:-:S03]  /*9d60*/  ISETP.NE.U32.AND P0, PT, RZ, UR10, PT ;  /* 0x0000000aff007c0c */ /* 0x000fc6000bf05070 */
[----:B------:R-:W-:Y:S01]  /*9d70*/  IMAD R6, R4, UR8, RZ ;  /* 0x0000000804067c24 */ /* 0x000fe2000f8e02ff */
[----:B------:R-:W-:Y:S01]  /*9d80*/  ISETP.NE.AND.EX P0, PT, RZ, UR11, PT, P0 ;  /* 0x0000000bff007c0c */ /* 0x000fe2000bf05300 */
[----:B------:R-:W-:Y:S01]  /*9d90*/  IMAD.WIDE.U32 R4, R7, UR8, R16 ;  /* 0x0000000807047c25 */ /* 0x000fe2000f8e0010 */
[----:B------:R-:W-:-:S03]  /*9da0*/  ULDC UR8, c[0x0][0x618] ;  /* 0x0001860000087ab9 */ /* 0x000fc60000000800 */
[----:B------:R-:W-:Y:S01]  /*9db0*/  IMAD R7, R7, UR9, R6 ;  /* 0x0000000907077c24 */ /* 0x000fe2000f8e0206 */
[----:B------:R-:W-:Y:S01]  /*9dc0*/  ULDC UR9, c[0x0][0x154] ;  /* 0x0000550000097ab9 */ /* 0x000fe20000000800 */
[----:B0-----:R-:W-:Y:S02]  /*9dd0*/  IMAD.MOV R6, RZ, RZ, -R20 ;  /* 0x000000ffff067224 */ /* 0x001fe400078e0a14 */
[----:B------:R-:W-:Y:S02]  /*9de0*/  IMAD.IADD R5, R5, 0x1, R7 ;  /* 0x0000000105057824 */ /* 0x000fe400078e0207 */
[----:B-1----:R-:W-:Y:S01]  /*9df0*/  IMAD R14, R15, R6, R14 ;  /* 0x000000060f0e7224 */ /* 0x002fe200078e020e */
[----:B------:R-:W-:Y:S02]  /*9e00*/  I2FP.F32.U32 R6, R12 ;  /* 0x0000000c00067245 */ /* 0x000fe40000201000 */
[--C-:B------:R-:W-:Y:S02]  /*9e10*/  SHF.R.U64 R15, R4, UR8, R5.reuse ;  /* 0x00000008040f7c19 */ /* 0x100fe40008001205 */
[----:B------:R-:W-:Y:S01]  /*9e20*/  SHF.R.U32.HI R4, RZ, UR8, R5 ;  /* 0x00000008ff047c19 */ /* 0x000fe20008011605 */
[----:B------:R-:W-:Y:S01]  /*9e30*/  FMUL R6, R6, UR9 ;  /* 0x0000000906067c20 */ /* 0x000fe20008400000 */
[----:B------:R-:W-:-:S02]  /*9e40*/  ULDC UR8, c[0x0][0x608] ;  /* 0x0001820000087ab9 */ /* 0x000fc40000000800 */
[--C-:B------:R-:W-:Y:S01]  /*9e50*/  SHF.R.U64 R22, R15, UR8, R4.reuse ;  /* 0x000000080f167c19 */ /* 0x100fe20008001204 */
[----:B------:R0:W1:Y:S01]  /*9e60*/  F2I.U32.TRUNC.NTZ R24, R6 ;  /* 0x0000000600187305 */ /* 0x000062000020f000 */
[----:B------:R-:W-:Y:S01]  /*9e70*/  SHF.R.U32.HI R5, RZ, UR8, R4 ;  /* 0x00000008ff057c19 */ /* 0x000fe20008011604 */
[----:B------:R-:W-:-:S03]  /*9e80*/  ULDC UR8, c[0x0][0x658] ;  /* 0x0001960000087ab9 */ /* 0x000fc60000000800 */
[--C-:B------:R-:W-:Y:S02]  /*9e90*/  SHF.R.U64 R20, R22, UR8, R5.reuse ;  /* 0x0000000816147c19 */ /* 0x100fe40008001205 */
[----:B------:R-:W-:-:S03]  /*9ea0*/  SHF.R.U32.HI R23, RZ, UR8, R5 ;  /* 0x00000008ff177c19 */ /* 0x000fc60008011605 */
[----:B------:R-:W-:Y:S02]  /*9eb0*/  IMAD.MOV.U32 R4, RZ, RZ, R20 ;  /* 0x000000ffff047224 */ /* 0x000fe400078e0014 */
[----:B------:R-:W-:Y:S01]  /*9ec0*/  IMAD.MOV.U32 R5, RZ, RZ, R23 ;  /* 0x000000ffff057224 */ /* 0x000fe200078e0017 */
[----:B0-----:R-:W-:Y:S06]  /*9ed0*/  @!P0 BRA `(.L_x_308) ;  /* 0x0000000000288947 */ /* 0x001fec0003800000 */
        /* <DEDUP_REMOVED lines=10> */
.L_x_308:
[----:B------:R-:W-:Y:S01]  /*9f80*/  ISETP.NE.AND P0, PT, R2, 0x1, PT ;  /* 0x000000010200780c */ /* 0x000fe20003f05270 */
[----:B------:R-:W-:Y:S01]  /*9f90*/  ULDC UR8, c[0x0][0x648] ;  /* 0x0001920000087ab9 */ /* 0x000fe20000000800 */
[----:B------:R-:W-:Y:S01]  /*9fa0*/  LOP3.LUT R22, R22, UR7, RZ, 0xc0, !PT ;  /* 0x0000000716167c12 */ /* 0x000fe2000f8ec0ff */
[----:B-1----:R-:W-:Y:S01]  /*9fb0*/  IMAD.MOV R24, RZ, RZ, -R24 ;  /* 0x000000ffff187224 */ /* 0x002fe200078e0a18 */
[----:B------:R-:W-:Y:S01]  /*9fc0*/  SHF.R.U64 R5, R4, UR8, R5 ;  /* 0x0000000804057c19 */ /* 0x000fe20008001205 */
[----:B------:R-:W-:Y:S01]  /*9fd0*/  ULDC UR8, c[0x0][0x638] ;  /* 0x00018e0000087ab9 */ /* 0x000fe20000000800 */
[----:B------:R-:W-:Y:S01]  /*9fe0*/  LOP3.LUT R15, R15, UR4, RZ, 0xc0, !PT ;  /* 0x000000040f0f7c12 */ /* 0x000fe2000f8ec0ff */
[----:B------:R-:W-:Y:S01]  /*9ff0*/  ULDC UR9, c[0x0][0x610] ;  /* 0x0001840000097ab9 */ /* 0x000fe20000000800 */
[----:B------:R-:W-:Y:S02]  /*a000*/  IMAD.MOV.U32 R4, RZ, RZ, 0x1 ;  /* 0x00000001ff047424 */ /* 0x000fe400078e00ff */
[----:B------:R-:W-:-:S02]  /*a010*/  IMAD.MOV R7, RZ, RZ, -R5 ;  /* 0x000000ffff077224 */ /* 0x000fc400078e0a05 */
[----:B------:R-:W-:Y:S02]  /*a020*/  IMAD R5, R5, UR5, R22 ;  /* 0x0000000505057c24 */ /* 0x000fe4000f8e0216 */
[----:B--2---:R-:W-:Y:S02]  /*a030*/  @P0 IMAD R14, R21, R24, R12 ;  /* 0x00000018150e0224 */ /* 0x004fe400078e020c */
[----:B------:R-:W-:Y:S01]  /*a040*/  IMAD R20, R7, UR8, R20 ;  /* 0x0000000807147c24 */ /* 0x000fe2000f8e0214 */
[----:B------:R-:W-:Y:S01]  /*a050*/  ULDC UR8, c[0x0][0x600] ;  /* 0x0001800000087ab9 */ /* 0x000fe20000000800 */
[----:B------:R-:W-:Y:S02]  /*a060*/  IMAD R14, R5, UR9, R14 ;  /* 0x00000009050e7c24 */ /* 0x000fe4000f8e020e */
[----:B------:R-:W-:-:S05]  /*a070*/  IMAD R5, R20, UR8, R15 ;  /* 0x0000000814057c24 */ /* 0x000fca000f8e020f */
[----:B------:R-:W-:Y:S02]  /*a080*/  SEL R20, R5, R14, !P0 ;  /* 0x0000000e05147207 */ /* 0x000fe40004000000 */
[----:B------:R-:W-:-:S07]  /*a090*/  SEL R12, R14, R5, !P0 ;  /* 0x000000050e0c7207 */ /* 0x000fce0004000000 */
.L_x_306:
[----:B------:R-:W-:Y:S05]  /*a0a0*/  BSYNC B1 ;  /* 0x0000000000017941 */ /* 0x000fea0003800000 */
.L_x_305:
[----:B------:R-:W-:-:S13]  /*a0b0*/  LOP3.LUT P0, RZ, R4, 0xff, RZ, 0xc0, !PT ;  /* 0x000000ff04ff7812 */ /* 0x000fda000780c0ff */
[----:B------:R-:W-:Y:S05]  /*a0c0*/  @P0 BRA `(.L_x_309) ;  /* 0xfffffff400400947 */ /* 0x000fea000383ffff */
[----:B------:R-:W-:Y:S05]  /*a0d0*/  BSYNC B0 ;  /* 0x0000000000007941 */ /* 0x000fea0003800000 */
.L_x_298:
[----:B------:R-:W-:-:S03]  /*a0e0*/  UMOV UR8, 0xffffffff ;  /* 0xffffffff00087882 */ /* 0x000fc60000000000 */
[----:B------:R-:W-:Y:S05]  /*a0f0*/  BRA.DIV UR8, `(.L_x_310) ;  /* 0x0000000608147947 */ /* 0x000fea000b800000 */
[----:B------:R-:W-:-:S13]  /*a100*/  ELECT P6, URZ, PT ;  /* 0x00000000003f782f */ /* 0x000fda00038c0000 */
.L_x_324:
[----:B------:R-:W-:Y:S04]  /*a110*/  BSSY B0, `(.L_x_311) ;  /* 0x000002b000007945 */ /* 0x000fe80003800000 */
[----:B------:R-:W-:Y:S05]  /*a120*/  @!P6 BRA `(.L_x_312) ;  /* 0x0000000000a4e947 */ /* 0x000fea0003800000 */
[----:B------:R-:W-:-:S04]  /*a130*/  LOP3.LUT R19, R19, 0x2, RZ, 0xfc, !PT ;  /* 0x0000000213137812 */ /* 0x000fc800078efcff */
[----:B------:R-:W-:-:S13]  /*a140*/  ISETP.NE.AND P0, PT, R19, 0x3, PT ;  /* 0x000000031300780c */ /* 0x000fda0003f05270 */
[----:B------:R-:W-:Y:S05]  /*a150*/  @!P0 BRA `(.L_x_313) ;  /* 0x0000000000048947 */ /* 0x000fea0003800000 */
[----:B------:R-:W-:Y:S01]  /*a160*/  BPT.TRAP 0x1 ;  /* 0x000000040000795c */ /* 0x000fe20000300000 */
.L_x_313:
[----:B------:R-:W0:Y:S01]  /*a170*/  S2R R3, SR_CgaCtaId ;  /* 0x0000000000037919 */ /* 0x000e220000008800 */
[----:B------:R-:W-:Y:S02]  /*a180*/  MOV R0, 0x400 ;  /* 0x0000040000007802 */ /* 0x000fe40000000f00 */
[----:B------:R-:W-:Y:S02]  /*a190*/  SHF.L.U32 R2, R10, 0x1f, RZ ;  /* 0x0000001f0a027819 */ /* 0x000fe400000006ff */
[----:B0-----:R-:W-:-:S05]  /*a1a0*/  LEA R0, R3, R0, 0x18 ;  /* 0x0000000003007211 */ /* 0x001fca00078ec0ff */
[----:B------:R-:W-:-:S04]  /*a1b0*/  VIADD R0, R0, 0x20 ;  /* 0x0000002000007836 */ /* 0x000fc80000000000 */
[C---:B------:R-:W-:Y:S02]  /*a1c0*/  IMAD R5, R9.reuse, 0x8, R0 ;  /* 0x0000000809057824 */ /* 0x040fe400078e0200 */
[----:B------:R-:W-:Y:S02]  /*a1d0*/  VIADD R9, R9, 0x1 ;  /* 0x0000000109097836 */ /* 0x000fe40000000000 */
[----:B------:R-:W0:Y:S03]  /*a1e0*/  SYNCS.PHASECHK.TRANS64.TRYWAIT P0, [R5+URZ], R2 ;  /* 0x00000002050075a7 */ /* 0x000e26000800017f */
[----:B------:R-:W-:-:S04]  /*a1f0*/  ISETP.NE.AND P1, PT, R9, 0x4, PT ;  /* 0x000000040900780c */ /* 0x000fc80003f25270 */
[----:B------:R-:W-:Y:S02]  /*a200*/  SEL R3, RZ, 0x1, P1 ;  /* 0x00000001ff037807 */ /* 0x000fe40000800000 */
[----:B------:R-:W-:Y:S02]  /*a210*/  SEL R9, R9, RZ, P1 ;  /* 0x000000ff09097207 */ /* 0x000fe40000800000 */
[----:B------:R-:W-:-:S03]  /*a220*/  LOP3.LUT R10, R10, R3, RZ, 0x3c, !PT ;  /* 0x000000030a0a7212 */ /* 0x000fc600078e3cff */
[----:B------:R-:W-:Y:S01]  /*a230*/  IMAD R7, R9, 0x8, R0 ;  /* 0x0000000809077824 */ /* 0x000fe200078e0200 */
[----:B------:R-:W-:Y:S01]  /*a240*/  SHF.L.U32 R4, R10, 0x1f, RZ ;  /* 0x0000001f0a047819 */ /* 0x000fe200000006ff */
[----:B0-----:R-:W-:Y:S06]  /*a250*/  @!P0 BRA `(.L_x_314) ;  /* 0x0000000000dc8947 */ /* 0x001fec0003800000 */
.L_x_325:
[----:B------:R-:W1:Y:S01]  /*a260*/  SYNCS.PHASECHK.TRANS64.TRYWAIT P0, [R7+URZ], R4 ;  /* 0x00000004070075a7 */ /* 0x000e62000800017f */
[----:B0-----:R-:W-:-:S05]  /*a270*/  VIADD R2, R9, 0x1 ;  /* 0x0000000109027836 */ /* 0x001fca0000000000 */
[----:B------:R-:W-:-:S04]  /*a280*/  ISETP.NE.AND P1, PT, R2, 0x4, PT ;  /* 0x000000040200780c */ /* 0x000fc80003f25270 */
[----:B------:R-:W-:Y:S02]  /*a290*/  SEL R3, RZ, 0x1, P1 ;  /* 0x00000001ff037807 */ /* 0x000fe40000800000 */
[----:B------:R-:W-:Y:S02]  /*a2a0*/  SEL R9, R2, RZ, P1 ;  /* 0x000000ff02097207 */ /* 0x000fe40000800000 */
[----:B------:R-:W-:-:S03]  /*a2b0*/  LOP3.LUT R11, R10, R3, RZ, 0x3c, !PT ;  /* 0x000000030a0b7212 */ /* 0x000fc600078e3cff */
[----:B------:R-:W-:Y:S01]  /*a2c0*/  IMAD R6, R9, 0x8, R0 ;  /* 0x0000000809067824 */ /* 0x000fe200078e0200 */
[----:B------:R-:W-:Y:S01]  /*a2d0*/  SHF.L.U32 R5, R11, 0x1f, RZ ;  /* 0x0000001f0b057819 */ /* 0x000fe200000006ff */
[----:B-1----:R-:W-:Y:S06]  /*a2e0*/  @!P0 BRA `(.L_x_315) ;  /* 0x0000000000cc8947 */ /* 0x002fec0003800000 */
.L_x_326:
[----:B------:R-:W1:Y:S01]  /*a2f0*/  SYNCS.PHASECHK.TRANS64.TRYWAIT P0, [R6+URZ], R5 ;  /* 0x00000005060075a7 */ /* 0x000e62000800017f */
[----:B------:R-:W-:-:S05]  /*a300*/  VIADD R2, R9, 0x1 ;  /* 0x0000000109027836 */ /* 0x000fca0000000000 */
[----:B------:R-:W-:-:S04]  /*a310*/  ISETP.NE.AND P1, PT, R2, 0x4, PT ;  /* 0x000000040200780c */ /* 0x000fc80003f25270 */
[----:B0-----:R-:W-:Y:S02]  /*a320*/  SEL R4, RZ, 0x1, P1 ;  /* 0x00000001ff047807 */ /* 0x001fe40000800000 */
[----:B------:R-:W-:Y:S02]  /*a330*/  SEL R3, R2, RZ, P1 ;  /* 0x000000ff02037207 */ /* 0x000fe40000800000 */
[----:B------:R-:W-:Y:S01]  /*a340*/  LOP3.LUT R4, R11, R4, RZ, 0x3c, !PT ;  /* 0x000000040b047212 */ /* 0x000fe200078e3cff */
[----:B-1----:R-:W-:Y:S06]  /*a350*/  @!P0 BRA `(.L_x_316) ;  /* 0x0000000000c48947 */ /* 0x002fec0003800000 */
.L_x_327:
[----:B------:R-:W-:Y:S01]  /*a360*/  IMAD R3, R3, 0x8, R0 ;  /* 0x0000000803037824 */ /* 0x000fe200078e0200 */
[----:B------:R-:W-:-:S07]  /*a370*/  SHF.L.U32 R0, R4, 0x1f, RZ ;  /* 0x0000001f04007819 */ /* 0x000fce00000006ff */
.L_x_317:
[----:B-1----:R1:W2:Y:S02]  /*a380*/  SYNCS.PHASECHK.TRANS64.TRYWAIT P0, [R3+URZ], R0 ;  /* 0x00000000030075a7 */ /* 0x0022a4000800017f */
[----:B--2---:R-:W-:Y:S05]  /*a390*/  @!P0 NANOSLEEP.SYNCS 0x989680 ;  /* 0x009896800000895d */ /* 0x004fea0003900000 */
[----:B------:R-:W2:Y:S02]  /*a3a0*/  @!P0 SYNCS.PHASECHK.TRANS64 P0, [R3+URZ], R0 ;  /* 0x00000000030085a7 */ /* 0x000ea4000800007f */
[----:B--2---:R-:W-:Y:S05]  /*a3b0*/  @!P0 BRA `(.L_x_317) ;  /* 0xfffffffc00f08947 */ /* 0x004fea000383ffff */
.L_x_312:
[----:B------:R-:W-:Y:S05]  /*a3c0*/  BSYNC B0 ;  /* 0x0000000000007941 */ /* 0x000fea0003800000 */
.L_x_311:
[----:B------:R-:W-:Y:S05]  /*a3d0*/  EXIT ;  /* 0x000000000000794d */ /* 0x000fea0003800000 */
.L_x_21:
[----:B----4-:R4:W0:Y:S02]  /*a3e0*/  SYNCS.PHASECHK.TRANS64.TRYWAIT P1, [R3+URZ], R0 ;  /* 0x00000000030075a7 */ /* 0x010824000802017f */
[----:B0-----:R-:W-:Y:S05]  /*a3f0*/  @!P1 NANOSLEEP.SYNCS 0x989680 ;  /* 0x009896800000995d */ /* 0x001fea0003900000 */
[----:B------:R-:W0:Y:S02]  /*a400*/  @!P1 SYNCS.PHASECHK.TRANS64 P1, [R3+URZ], R0 ;  /* 0x00000000030095a7 */ /* 0x000e24000802007f */
[----:B0-----:R-:W-:Y:S05]  /*a410*/  @!P1 BRA `(.L_x_21) ;  /* 0xfffffffc00f09947 */ /* 0x001fea000383ffff */
[----:B------:R-:W-:Y:S05]  /*a420*/  BRA `(.L_x_20) ;  /* 0xffffff7000407947 */ /* 0x000fea000383ffff */
.L_x_26:
[----:B-1----:R1:W3:Y:S02]  /*a430*/  SYNCS.PHASECHK.TRANS64.TRYWAIT P1, [R5+URZ], R4 ;  /* 0x00000004050075a7 */ /* 0x0022e4000802017f */
[----:B---3--:R-:W-:Y:S05]  /*a440*/  @!P1 NANOSLEEP.SYNCS 0x989680 ;  /* 0x009896800000995d */ /* 0x008fea0003900000 */
[----:B------:R-:W3:Y:S02]  /*a450*/  @!P1 SYNCS.PHASECHK.TRANS64 P1, [R5+URZ], R4 ;  /* 0x00000004050095a7 */ /* 0x000ee4000802007f */
[----:B---3--:R-:W-:Y:S05]  /*a460*/  @!P1 BRA `(.L_x_26) ;  /* 0xfffffffc00f09947 */ /* 0x008fea000383ffff */
[----:B------:R-:W-:Y:S05]  /*a470*/  BRA `(.L_x_25) ;  /* 0xffffff74007c7947 */ /* 0x000fea000383ffff */
.L_x_299:
[----:B------:R-:W-:Y:S01]  /*a480*/  BSSY B1, `(.L_x_318) ;  /* 0x0000006000017945 */ /* 0x000fe20003800000 */
[----:B------:R-:W-:-:S07]  /*a490*/  IMAD.MOV.U32 R15, RZ, RZ, -0x1 ;  /* 0xffffffffff0f7424 */ /* 0x000fce00078e00ff */
[----:B------:R-:W-:Y:S05]  /*a4a0*/  WARPSYNC.COLLECTIVE R15, `(.L_x_319) ;  /* 0x000000000f0c7348 */ /* 0x000fea0003c00000 */
[----:B------:R-:W-:Y:S02]  /*a4b0*/  ELECT P6, UR62, PT ;  /* 0x00000000003e782f */ /* 0x000fe400038c0000 */
[----:B------:R-:W-:Y:S01]  /*a4c0*/  MOV R14, UR62 ;  /* 0x0000003e000e7c02 */ /* 0x000fe20008000f00 */
[----:B------:R-:W-:Y:S10]  /*a4d0*/  ENDCOLLECTIVE ;  /* 0x000000000000791b */ /* 0x000ff40003800000 */
.L_x_319:
[----:B------:R-:W-:Y:S05]  /*a4e0*/  BSYNC B1 ;  /* 0x0000000000017941 */ /* 0x000fea0003800000 */
.L_x_318:
[----:B------:R-:W-:Y:S05]  /*a4f0*/  BRA `(.L_x_320) ;  /* 0xfffffff000407947 */ /* 0x000fea000383ffff */
.L_x_302:
[----:B-1----:R1:W2:Y:S02]  /*a500*/  SYNCS.PHASECHK.TRANS64.TRYWAIT P0, [R22+URZ+0x20], R7 ;  /* 0x00002007160075a7 */ /* 0x0022a4000800017f */
[----:B--2---:R-:W-:Y:S05]  /*a510*/  @!P0 NANOSLEEP.SYNCS 0x989680 ;  /* 0x009896800000895d */ /* 0x004fea0003900000 */
[----:B------:R-:W2:Y:S02]  /*a520*/  @!P0 SYNCS.PHASECHK.TRANS64 P0, [R22+URZ+0x20], R7 ;  /* 0x00002007160085a7 */ /* 0x000ea4000800007f */
[----:B--2---:R-:W-:Y:S05]  /*a530*/  @!P0 BRA `(.L_x_302) ;  /* 0xfffffffc00f08947 */ /* 0x004fea000383ffff */
[----:B------:R-:W-:Y:S05]  /*a540*/  BRA `(.L_x_321) ;  /* 0xfffffff0007c7947 */ /* 0x000fea000383ffff */
.L_x_310:
[----:B------:R-:W-:Y:S01]  /*a550*/  BSSY B0, `(.L_x_322) ;  /* 0x0000006000007945 */ /* 0x000fe20003800000 */
[----:B------:R-:W-:-:S07]  /*a560*/  IMAD.MOV.U32 R15, RZ, RZ, -0x1 ;  /* 0xffffffffff0f7424 */ /* 0x000fce00078e00ff */
[----:B------:R-:W-:Y:S05]  /*a570*/  WARPSYNC.COLLECTIVE R15, `(.L_x_323) ;  /* 0x000000000f0c7348 */ /* 0x000fea0003c00000 */
[----:B------:R-:W-:Y:S02]  /*a580*/  ELECT P6, UR62, PT ;  /* 0x00000000003e782f */ /* 0x000fe400038c0000 */
[----:B------:R-:W-:Y:S01]  /*a590*/  MOV R14, UR62 ;  /* 0x0000003e000e7c02 */ /* 0x000fe20008000f00 */
[----:B------:R-:W-:Y:S10]  /*a5a0*/  ENDCOLLECTIVE ;  /* 0x000000000000791b */ /* 0x000ff40003800000 */
.L_x_323:
[----:B------:R-:W-:Y:S05]  /*a5b0*/  BSYNC B0 ;  /* 0x0000000000007941 */ /* 0x000fea0003800000 */
.L_x_322:
[----:B------:R-:W-:Y:S05]  /*a5c0*/  BRA `(.L_x_324) ;  /* 0xfffffff800d07947 */ /* 0x000fea000383ffff */
.L_x_314:
[----:B0-----:R0:W1:Y:S02]  /*a5d0*/  SYNCS.PHASECHK.TRANS64.TRYWAIT P0, [R5+URZ], R2 ;  /* 0x00000002050075a7 */ /* 0x001064000800017f */
[----:B-1----:R-:W-:Y:S05]  /*a5e0*/  @!P0 NANOSLEEP.SYNCS 0x989680 ;  /* 0x009896800000895d */ /* 0x002fea0003900000 */
[----:B------:R-:W1:Y:S02]  /*a5f0*/  @!P0 SYNCS.PHASECHK.TRANS64 P0, [R5+URZ], R2 ;  /* 0x00000002050085a7 */ /* 0x000e64000800007f */
[----:B-1----:R-:W-:Y:S05]  /*a600*/  @!P0 BRA `(.L_x_314) ;  /* 0xfffffffc00f08947 */ /* 0x002fea000383ffff */
[----:B------:R-:W-:Y:S05]  /*a610*/  BRA `(.L_x_325) ;  /* 0xfffffffc00107947 */ /* 0x000fea000383ffff */
.L_x_315:
[----:B0-----:R0:W1:Y:S02]  /*a620*/  SYNCS.PHASECHK.TRANS64.TRYWAIT P0, [R7+URZ], R4 ;  /* 0x00000004070075a7 */ /* 0x001064000800017f */
[----:B-1----:R-:W-:Y:S05]  /*a630*/  @!P0 NANOSLEEP.SYNCS 0x989680 ;  /* 0x009896800000895d */ /* 0x002fea0003900000 */
[----:B------:R-:W1:Y:S02]  /*a640*/  @!P0 SYNCS.PHASECHK.TRANS64 P0, [R7+URZ], R4 ;  /* 0x00000004070085a7 */ /* 0x000e64000800007f */
[----:B-1----:R-:W-:Y:S05]  /*a650*/  @!P0 BRA `(.L_x_315) ;  /* 0xfffffffc00f08947 */ /* 0x002fea000383ffff */
[----:B------:R-:W-:Y:S05]  /*a660*/  BRA `(.L_x_326) ;  /* 0xfffffffc00207947 */ /* 0x000fea000383ffff */
.L_x_316:
[----:B0-----:R0:W1:Y:S02]  /*a670*/  SYNCS.PHASECHK.TRANS64.TRYWAIT P0, [R6+URZ], R5 ;  /* 0x00000005060075a7 */ /* 0x001064000800017f */
[----:B-1----:R-:W-:Y:S05]  /*a680*/  @!P0 NANOSLEEP.SYNCS 0x989680 ;  /* 0x009896800000895d */ /* 0x002fea0003900000 */
[----:B------:R-:W1:Y:S02]  /*a690*/  @!P0 SYNCS.PHASECHK.TRANS64 P0, [R6+URZ], R5 ;  /* 0x00000005060085a7 */ /* 0x000e64000800007f */
[----:B-1----:R-:W-:Y:S05]  /*a6a0*/  @!P0 BRA `(.L_x_316) ;  /* 0xfffffffc00f08947 */ /* 0x002fea000383ffff */
[----:B------:R-:W-:Y:S05]  /*a6b0*/  BRA `(.L_x_327) ;  /* 0xfffffffc00287947 */ /* 0x000fea000383ffff */
.L_x_328:
[----:B------:R-:W-:-:S00]  /*a6c0*/  BRA `(.L_x_328) ;  /* 0xfffffffc00fc7947 */ /* 0x000fc0000383ffff */
[----:B------:R-:W-:-:S00]  /*a6d0*/  NOP ;  /* 0x0000000000007918 */ /* 0x000fc00000000000 */
        /* <DEDUP_REMOVED lines=10> */
.L_x_329:


//--------------------- .nv.global.init           --------------------------
	.section	.nv.global.init,"aw",@progbits
.nv.global.init:
	.type		$str$22,@object
	.size		$str$22,($str$23 - $str$22)
$str$22:
        /*0000*/ 	.byte	0x6b, 0x5f, 0x74, 0x69, 0x6c, 0x65, 0x5f, 0x63, 0x6f, 0x75, 0x6e, 0x74, 0x20, 0x3e, 0x3d, 0x20
        /*0010*/ 	.byte	0x31, 0x00
	.type		$str$23,@object
	.size		$str$23,(__unnamed_1 - $str$23)
$str$23:
        /*0012*/ 	.byte	0x2f, 0x74, 0x6d, 0x70, 0x2f, 0x63, 0x75, 0x74, 0x6c, 0x61, 0x73, 0x73, 0x5f, 0x73, 0x77, 0x65
        /*0022*/ 	.byte	0x65, 0x70, 0x5f, 0x73, 0x72, 0x63, 0x2f, 0x69, 0x6e, 0x63, 0x6c, 0x75, 0x64, 0x65, 0x2f, 0x63
        /*0032*/ 	.byte	0x75, 0x74, 0x6c, 0x61, 0x73, 0x73, 0x2f, 0x67, 0x65, 0x6d, 0x6d, 0x2f, 0x63, 0x6f, 0x6c, 0x6c
        /*0042*/ 	.byte	0x65, 0x63, 0x74, 0x69, 0x76, 0x65, 0x2f, 0x73, 0x6d, 0x39, 0x30, 0x5f, 0x6d, 0x6d, 0x61, 0x5f
        /*0052*/ 	.byte	0x74, 0x6d, 0x61, 0x5f, 0x67, 0x6d, 0x6d, 0x61, 0x5f, 0x73, 0x73, 0x5f, 0x77, 0x61, 0x72, 0x70
        /*0062*/ 	.byte	0x73, 0x70, 0x65, 0x63, 0x69, 0x61, 0x6c, 0x69, 0x7a, 0x65, 0x64, 0x2e, 0x68, 0x70, 0x70, 0x00
	.type		__unnamed_1,@object
	.size		__unnamed_1,(.L_0 - __unnamed_1)
__unnamed_1:
        /*0072*/ 	.byte	0x76, 0x6f, 0x69, 0x64, 0x20, 0x63, 0x75, 0x74, 0x6c, 0x61, 0x73, 0x73, 0x3a, 0x3a, 0x67, 0x65
        /* <DEDUP_REMOVED lines=173> */
        /*0b52*/ 	.byte	0x69, 0x64, 0x65, 0x6e, 0x74, 0x69, 0x74, 0x79, 0x5d, 0x00
.L_0:


//--------------------- .nv.shared._ZN7cutlass13device_kernelINS_4gemm6kernel13GemmUniversalIN4cute5tupleIJiiiiEEENS1_10collective13CollectiveMmaINS1_34MainloopSm90TmaGmmaWarpSpecializedILi4ENS5_IJNS4_1CILi2EEENSA_ILi4EEENSA_ILi1EEEEEENS1_35KernelTmaWarpSpecializedCooperativeEEENS5_IJNSA_ILi256EEENSA_ILi128EEESI_EEEaNS5_IJlSD_lEEEaSK_NS4_8TiledMMAINS4_8MMA_AtomIJNS4_4SM904GMMA27MMA_64x128x32_S32S8S8_SS_TNEEEENS4_6LayoutINS5_IJSB_SD_SD_EEENS5_IJSD_NSA_ILi0EEEST_EEEEENS5_IJNS4_10UnderscoreESW_SW_EEEEENS4_23SM90_TMA_LOAD_MULTICASTENS4_14ComposedLayoutINS4_7SwizzleILi3ELi4ELi3EEENS4_18smem_ptr_flag_bitsILi8EEENSR_INS5_IJNSA_ILi8EEESI_EEENS5_IJSI_SD_EEEEEEEvNS4_8identityESZ_S19_vS1A_EENS_8epilogue10collective6detail29Sm90TmaWarpSpecializedAdapterINS1D_15DefaultEpilogueIaSK_SK_NS1C_6thread17LinearCombinationIaLi1EiiLNS1H_9ScaleType4KindE0ELNS_15FloatRoundStyleE2EaEENS1_15EpilogueDefaultEEEEEvvEEEEvNT_6ParamsE --------------------------
	.section	.nv.shared._ZN7cutlass13device_kernelINS_4gemm6kernel13GemmUniversalIN4cute5tupleIJiiiiEEENS1_10collective13CollectiveMmaINS1_34MainloopSm90TmaGmmaWarpSpecializedILi4ENS5_IJNS4_1CILi2EEENSA_ILi4EEENSA_ILi1EEEEEENS1_35KernelTmaWarpSpecializedCooperativeEEENS5_IJNSA_ILi256EEENSA_ILi128EEESI_EEEaNS5_IJlSD_lEEEaSK_NS4_8TiledMMAINS4_8MMA_AtomIJNS4_4SM904GMMA27MMA_64x128x32_S32S8S8_SS_TNEEEENS4_6LayoutINS5_IJSB_SD_SD_EEENS5_IJSD_NSA_ILi0EEEST_EEEEENS5_IJNS4_10UnderscoreESW_SW_EEEEENS4_23SM90_TMA_LOAD_MULTICASTENS4_14ComposedLayoutINS4_7SwizzleILi3ELi4ELi3EEENS4_18smem_ptr_flag_bitsILi8EEENSR_INS5_IJNSA_ILi8EEESI_EEENS5_IJSI_SD_EEEEEEEvNS4_8identityESZ_S19_vS1A_EENS_8epilogue10collective6detail29Sm90TmaWarpSpecializedAdapterINS1D_15DefaultEpilogueIaSK_SK_NS1C_6thread17LinearCombinationIaLi1EiiLNS1H_9ScaleType4KindE0ELNS_15FloatRoundStyleE2EaEENS1_15EpilogueDefaultEEEEEvvEEEEvNT_6ParamsE,"aw",@nobits
	.sectionflags	@""
	.align	16
	.zero		1024


//--------------------- .nv.shared.reserved.0     --------------------------
	.section	.nv.shared.reserved.0,"aw",@nobits
	.weak		__nv_reservedSMEM_offset_0_alias
	.size		__nv_reservedSMEM_offset_0_alias, 0, 0
	.other		__nv_reservedSMEM_offset_0_alias,@"STO_CUDA_RESERVED_SHARED STV_DEFAULT"
__nv_reservedSMEM_offset_0_alias:
	.zero		0


//--------------------- .nv.global                --------------------------
	.section	.nv.global,"aw",@nobits
.nv.global:
	.type		_ZN40_INTERNAL_320f010a_4_k_cu_4d299344_281794cute1_E,@object
	.size		_ZN40_INTERNAL_320f010a_4_k_cu_4d299344_281794cute1_E,(_ZN40_INTERNAL_320f010a_4_k_cu_4d299344_281794cuda3std3__45__cpo6cbeginE - _ZN40_INTERNAL_320f010a_4_k_cu_4d299344_281794cute1_E)
_ZN40_INTERNAL_320f010a_4_k_cu_4d299344_281794cute1_E:
	.zero		1
	.type		_ZN40_INTERNAL_320f010a_4_k_cu_4d299344_281794cuda3std3__45__cpo6cbeginE,@object
	.size		_ZN40_INTERNAL_320f010a_4_k_cu_4d299344_281794cuda3std3__45__cpo6cbeginE,(_ZN40_INTERNAL_320f010a_4_k_cu_4d299344_281794cuda3std3__48in_placeE - _ZN40_INTERNAL_320f010a_4_k_cu_4d299344_281794cuda3std3__45__cpo6cbeginE)
_ZN40_INTERNAL_320f010a_4_k_cu_4d299344_281794cuda3std3__45__cpo6cbeginE:
	.zero		1
	.type		_ZN40_INTERNAL_320f010a_4_k_cu_4d299344_281794cuda3std3__48in_placeE,@object
	.size		_ZN40_INTERNAL_320f010a_4_k_cu_4d299344_281794cuda3std3__48in_placeE,(_ZN40_INTERNAL_320f010a_4_k_cu_4d299344_281794cuda3std6ranges3__45__cpo9iter_moveE - _ZN40_INTERNAL_320f010a_4_k_cu_4d299344_281794cuda3std3__48in_placeE)
_ZN40_INTERNAL_320f010a_4_k_cu_4d299344_281794cuda3std3__48in_placeE:
	.zero		1
	.type		_ZN40_INTERNAL_320f010a_4_k_cu_4d299344_281794cuda3std6ranges3__45__cpo9iter_moveE,@object
	.size		_ZN40_INTERNAL_320f010a_4_k_cu_4d299344_281794cuda3std6ranges3__45__cpo9iter_moveE,(_ZN40_INTERNAL_320f010a_4_k_cu_4d299344_281794cuda3std3__45__cpo5beginE - _ZN40_INTERNAL_320f010a_4_k_cu_4d299344_281794cuda3std6ranges3__45__cpo9iter_moveE)
_ZN40_INTERNAL_320f010a_4_k_cu_4d299344_281794cuda3std6ranges3__45__cpo9iter_moveE:
	.zero		1
	.type		_ZN40_INTERNAL_320f010a_4_k_cu_4d299344_281794cuda3std3__45__cpo5beginE,@object
	.size		_ZN40_INTERNAL_320f010a_4_k_cu_4d299344_281794cuda3std3__45__cpo5beginE,(_ZN40_INTERNAL_320f010a_4_k_cu_4d299344_281794cuda3std3__442_GLOBAL__N__320f010a_4_k_cu_4d299344_281796ignoreE - _ZN40_INTERNAL_320f010a_4_k_cu_4d299344_281794cuda3std3__45__cpo5beginE)
_ZN40_INTERNAL_320f010a_4_k_cu_4d299344_281794cuda3std3__45__cpo5beginE:
	.zero		1
	.type		_ZN40_INTERNAL_320f010a_4_k_cu_4d299344_281794cuda3std3__442_GLOBAL__N__320f010a_4_k_cu_4d299344_281796ignoreE,@object
	.size		_ZN40_INTERNAL_320f010a_4_k_cu_4d299344_281794cuda3std3__442_GLOBAL__N__320f010a_4_k_cu_4d299344_281796ignoreE,(_ZN40_INTERNAL_320f010a_4_k_cu_4d299344_281794cute7productE - _ZN40_INTERNAL_320f010a_4_k_cu_4d299344_281794cuda3std3__442_GLOBAL__N__320f010a_4_k_cu_4d299344_281796ignoreE)
_ZN40_INTERNAL_320f010a_4_k_cu_4d299344_281794cuda3std3__442_GLOBAL__N__320f010a_4_k_cu_4d299344_281796ignoreE:
	.zero		1
	.type		_ZN40_INTERNAL_320f010a_4_k_cu_4d299344_281794cute7productE,@object
	.size		_ZN40_INTERNAL_320f010a_4_k_cu_4d299344_281794cute7productE,(_ZN40_INTERNAL_320f010a_4_k_cu_4d299344_281794cuda3std3__45__cpo3endE - _ZN40_INTERNAL_320f010a_4_k_cu_4d299344_281794cute7productE)
_ZN40_INTERNAL_320f010a_4_k_cu_4d299344_281794cute7productE:
	.zero		1
	.type		_ZN40_INTERNAL_320f010a_4_k_cu_4d299344_281794cuda3std3__45__cpo3endE,@object
	.size		_ZN40_INTERNAL_320f010a_4_k_cu_4d299344_281794cuda3std3__45__cpo3endE,(_ZN40_INTERNAL_320f010a_4_k_cu_4d299344_281794cuda3std3__419piecewise_constructE - _ZN40_INTERNAL_320f010a_4_k_cu_4d299344_281794cuda3std3__45__cpo3endE)
_ZN40_INTERNAL_320f010a_4_k_cu_4d299344_281794cuda3std3__45__cpo3endE:
	.zero		1
	.type		_ZN40_INTERNAL_320f010a_4_k_cu_4d299344_281794cuda3std3__419piecewise_constructE,@object
	.size		_ZN40_INTERNAL_320f010a_4_k_cu_4d299344_281794cuda3std3__419piecewise_constructE,(_ZN40_INTERNAL_320f010a_4_k_cu_4d299344_281794cuda3std3__45__cpo4cendE - _ZN40_INTERNAL_320f010a_4_k_cu_4d299344_281794cuda3std3__419piecewise_constructE)
_ZN40_INTERNAL_320f010a_4_k_cu_4d299344_281794cuda3std3__419piecewise_constructE:
	.zero		1
	.type		_ZN40_INTERNAL_320f010a_4_k_cu_4d299344_281794cuda3std3__45__cpo4cendE,@object
	.size		_ZN40_INTERNAL_320f010a_4_k_cu_4d299344_281794cuda3std3__45__cpo4cendE,(_ZN40_INTERNAL_320f010a_4_k_cu_4d299344_281794cuda3std6ranges3__45__cpo4swapE - _ZN40_INTERNAL_320f010a_4_k_cu_4d299344_281794cuda3std3__45__cpo4cendE)
_ZN40_INTERNAL_320f010a_4_k_cu_4d299344_281794cuda3std3__45__cpo4cendE:
	.zero		1
	.type		_ZN40_INTERNAL_320f010a_4_k_cu_4d299344_281794cuda3std6ranges3__45__cpo4swapE,@object
	.size		_ZN40_INTERNAL_320f010a_4_k_cu_4d299344_281794cuda3std6ranges3__45__cpo4swapE,(.L_8 - _ZN40_INTERNAL_320f010a_4_k_cu_4d299344_281794cuda3std6ranges3__45__cpo4swapE)
_ZN40_INTERNAL_320f010a_4_k_cu_4d299344_281794cuda3std6ranges3__45__cpo4swapE:
	.zero		1
.L_8:


//--------------------- .nv.constant0._ZN7cutlass13device_kernelINS_4gemm6kernel13GemmUniversalIN4cute5tupleIJiiiiEEENS1_10collective13CollectiveMmaINS1_34MainloopSm90TmaGmmaWarpSpecializedILi4ENS5_IJNS4_1CILi2EEENSA_ILi4EEENSA_ILi1EEEEEENS1_35KernelTmaWarpSpecializedCooperativeEEENS5_IJNSA_ILi256EEENSA_ILi128EEESI_EEEaNS5_IJlSD_lEEEaSK_NS4_8TiledMMAINS4_8MMA_AtomIJNS4_4SM904GMMA27MMA_64x128x32_S32S8S8_SS_TNEEEENS4_6LayoutINS5_IJSB_SD_SD_EEENS5_IJSD_NSA_ILi0EEEST_EEEEENS5_IJNS4_10UnderscoreESW_SW_EEEEENS4_23SM90_TMA_LOAD_MULTICASTENS4_14ComposedLayoutINS4_7SwizzleILi3ELi4ELi3EEENS4_18smem_ptr_flag_bitsILi8EEENSR_INS5_IJNSA_ILi8EEESI_EEENS5_IJSI_SD_EEEEEEEvNS4_8identityESZ_S19_vS1A_EENS_8epilogue10collective6detail29Sm90TmaWarpSpecializedAdapterINS1D_15DefaultEpilogueIaSK_SK_NS1C_6thread17LinearCombinationIaLi1EiiLNS1H_9ScaleType4KindE0ELNS_15FloatRoundStyleE2EaEENS1_15EpilogueDefaultEEEEEvvEEEEvNT_6ParamsE --------------------------
	.section	.nv.constant0._ZN7cutlass13device_kernelINS_4gemm6kernel13GemmUniversalIN4cute5tupleIJiiiiEEENS1_10collective13CollectiveMmaINS1_34MainloopSm90TmaGmmaWarpSpecializedILi4ENS5_IJNS4_1CILi2EEENSA_ILi4EEENSA_ILi1EEEEEENS1_35KernelTmaWarpSpecializedCooperativeEEENS5_IJNSA_ILi256EEENSA_ILi128EEESI_EEEaNS5_IJlSD_lEEEaSK_NS4_8TiledMMAINS4_8MMA_AtomIJNS4_4SM904GMMA27MMA_64x128x32_S32S8S8_SS_TNEEEENS4_6LayoutINS5_IJSB_SD_SD_EEENS5_IJSD_NSA_ILi0EEEST_EEEEENS5_IJNS4_10UnderscoreESW_SW_EEEEENS4_23SM90_TMA_LOAD_MULTICASTENS4_14ComposedLayoutINS4_7SwizzleILi3ELi4ELi3EEENS4_18smem_ptr_flag_bitsILi8EEENSR_INS5_IJNSA_ILi8EEESI_EEENS5_IJSI_SD_EEEEEEEvNS4_8identityESZ_S19_vS1A_EENS_8epilogue10collective6detail29Sm90TmaWarpSpecializedAdapterINS1D_15DefaultEpilogueIaSK_SK_NS1C_6thread17LinearCombinationIaLi1EiiLNS1H_9ScaleType4KindE0ELNS_15FloatRoundStyleE2EaEENS1_15EpilogueDefaultEEEEEvvEEEEvNT_6ParamsE,"a",@progbits
	.sectionflags	@""
	.align	4
.nv.constant0._ZN7cutlass13device_kernelINS_4gemm6kernel13GemmUniversalIN4cute5tupleIJiiiiEEENS1_10collective13CollectiveMmaINS1_34MainloopSm90TmaGmmaWarpSpecializedILi4ENS5_IJNS4_1CILi2EEENSA_ILi4EEENSA_ILi1EEEEEENS1_35KernelTmaWarpSpecializedCooperativeEEENS5_IJNSA_ILi256EEENSA_ILi128EEESI_EEEaNS5_IJlSD_lEEEaSK_NS4_8TiledMMAINS4_8MMA_AtomIJNS4_4SM904GMMA27MMA_64x128x32_S32S8S8_SS_TNEEEENS4_6LayoutINS5_IJSB_SD_SD_EEENS5_IJSD_NSA_ILi0EEEST_EEEEENS5_IJNS4_10UnderscoreESW_SW_EEEEENS4_23SM90_TMA_LOAD_MULTICASTENS4_14ComposedLayoutINS4_7SwizzleILi3ELi4ELi3EEENS4_18smem_ptr_flag_bitsILi8EEENSR_INS5_IJNSA_ILi8EEESI_EEENS5_IJSI_SD_EEEEEEEvNS4_8identityESZ_S19_vS1A_EENS_8epilogue10collective6detail29Sm90TmaWarpSpecializedAdapterINS1D_15DefaultEpilogueIaSK_SK_NS1C_6thread17LinearCombinationIaLi1EiiLNS1H_9ScaleType4KindE0ELNS_15FloatRoundStyleE2EaEENS1_15EpilogueDefaultEEEEEvvEEEEvNT_6ParamsE:
	.zero		1664


//--------------------- SYMBOLS --------------------------

	.type		.nv.reservedSmem.offset0,@object
	.size		.nv.reservedSmem.offset0,0x4
	.type		__assertfail,@function
